// auto-generated by cutlass_sweep.gemm — config: {"arch": "sm_100", "cluster_m": 2, "cluster_n": 1, "dtype": "e5m2", "stages": 3, "tile_k": 32, "tile_m": 128, "tile_n": 64}
#include "cutlass/cutlass.h"
#include "cutlass/gemm/collective/collective_builder.hpp"
#include "cutlass/gemm/device/gemm_universal_adapter.h"
#include "cutlass/gemm/kernel/gemm_universal.hpp"
#include "cutlass/epilogue/collective/collective_builder.hpp"

using ElemA = cutlass::float_e5m2_t;
using ElemB = cutlass::float_e5m2_t;
using ElemCD = cutlass::float_e5m2_t;
using Acc  = float;
using TileShape    = cute::Shape<cute::_128, cute::_64, cute::_32>;
using ClusterShape = cute::Shape<cute::_2, cute::_1, cute::_1>;

using CollectiveEpilogue = typename cutlass::epilogue::collective::CollectiveBuilder<
    cutlass::arch::Sm100, cutlass::arch::OpClassTensorOp,
    TileShape, ClusterShape,
    cutlass::epilogue::collective::EpilogueTileAuto,
    Acc, Acc,
    ElemCD, cutlass::layout::RowMajor, 128 / cutlass::sizeof_bits<ElemCD>::value,
    ElemCD, cutlass::layout::RowMajor, 128 / cutlass::sizeof_bits<ElemCD>::value,
    cutlass::epilogue::collective::EpilogueScheduleAuto
  >::CollectiveOp;

using CollectiveMainloop = typename cutlass::gemm::collective::CollectiveBuilder<
    cutlass::arch::Sm100, cutlass::arch::OpClassTensorOp,
    ElemA, cutlass::layout::RowMajor, 128 / cutlass::sizeof_bits<ElemA>::value,
    ElemB, cutlass::layout::ColumnMajor, 128 / cutlass::sizeof_bits<ElemB>::value,
    Acc,
    TileShape, ClusterShape,
    cutlass::gemm::collective::StageCount<3>,
    cutlass::gemm::collective::KernelScheduleAuto
  >::CollectiveOp;

using GemmKernel = cutlass::gemm::kernel::GemmUniversal<
    cute::Shape<int,int,int,int>,
    CollectiveMainloop,
    CollectiveEpilogue
>;
using Gemm = cutlass::gemm::device::GemmUniversalAdapter<GemmKernel>;

// Force the device kernel symbol into the cubin without needing a host main.
auto* _anchor = &cutlass::device_kernel<GemmKernel>;


// ===== COMPILED SASS (sm_100a) =====

	.target	sm_100a

	.elftype	@"ET_EXEC"


//--------------------- .note.nv.tkinfo           --------------------------
	.section	.note.nv.tkinfo,"",@"SHT_NOTE"
	.sectionflags	@"SHF_NOTE_NV_TKINFO"
	.tkinfo
        /*0018*/ 	.word	0x00000002
        /*0030*/ 	.string	""
        /*0030*/ 	.string	"ptxas"
        /*0030*/ 	.string	"Cuda compilation tools, release 13.0, V13.0.88"
        /*0030*/ 	.string	"Build cuda_13.0.r13.0/compiler.36424714_0"
        /*0030*/ 	.string	"-arch sm_100a -m 64 "



//--------------------- .note.nv.cuinfo           --------------------------
	.section	.note.nv.cuinfo,"",@"SHT_NOTE"
	.sectionflags	@"SHF_NOTE_NV_CUINFO"
        /*0018*/ 	.short	0x0002
        /*001a*/ 	.short	0x0064
        /*001c*/ 	.short	0x0082
	.zero		2


//--------------------- .nv.info                  --------------------------
	.section	.nv.info,"",@"SHT_CUDA_INFO"
	.align	4


	//----- nvinfo : EIATTR_REGCOUNT
	.align		4
        /*0000*/ 	.byte	0x04, 0x2f
        /*0002*/ 	.short	(.L_19 - .L_18)
	.align		4
.L_18:
        /*0004*/ 	.word	index@(_ZN7cutlass13device_kernelINS_4gemm6kernel13GemmUniversalIN4cute5tupleIJiiiiEEENS1_10collective13CollectiveMmaINS1_35MainloopSm100TmaUmmaWarpSpecializedILi3ELi2ELi4ENS5_IJNS4_1CILi2EEENSA_ILi1EEESC_EEEEENS5_IJNSA_ILi128EEENSA_ILi64EEENSA_ILi32EEEEEENS_12float_e5m2_tENS5_IJlSC_lEEESJ_SK_NS4_8TiledMMAINS4_8MMA_AtomIJNS4_10MMA_TraitsINS4_25SM100_MMA_F8F6F4_2x1SM_SSEJSJ_SJ_fSF_SG_NS4_17integral_constantINS4_4UMMA5MajorELSR_0EEESS_NSP_INSQ_7ScaleInELST_0EEESU_EEEEEENS4_6LayoutINS5_IJSC_SC_SC_EEENS5_IJNSA_ILi0EEESZ_SZ_EEEEENS5_IJNS4_10UnderscoreES12_S12_EEEEENS4_18SM100_TMA_2SM_LOADENS4_14ComposedLayoutINS4_7SwizzleILi1ELi4ELi3EEENS4_18smem_ptr_flag_bitsILi8EEENSX_INS5_IJNSA_ILi8EEESH_EEENS5_IJSH_SC_EEEEEEEvNS4_8identityES15_S1F_vS1G_EENS_8epilogue10collective18CollectiveEpilogueINS1I_23Sm100TmaWarpSpecializedILi1ELi1ELi32ELb0ELb0EEEJNS5_IJSG_SG_SH_EEENS5_IJNSX_ISG_SC_EES1O_EEESJ_SK_SJ_SK_NS1I_6fusion15FusionCallbacksIS1M_NS1Q_17LinearCombinationISJ_fSJ_fLNS_15FloatRoundStyleE2EEES1N_S1P_JEEENS4_5SM1004TMEM4LOAD26SM100_TMEM_LOAD_32dp32b32xENS4_13SM90_TMA_LOADENS16_INS17_ILi2ELi4ELi3EEES1A_NSX_INS5_IJS1B_SG_EEENS5_IJSG_SC_EEEEEEENS4_39AutoVectorizingCopyWithAssumedAlignmentILi128EEENS4_14SM90_TMA_STOREES25_S27_S27_EEEvvEEEEvNT_6ParamsE)
        /*0008*/ 	.word	0x0000007b


	//----- nvinfo : EIATTR_FRAME_SIZE
	.align		4
.L_19:
        /*000c*/ 	.byte	0x04, 0x11
        /*000e*/ 	.short	(.L_21 - .L_20)
	.align		4
.L_20:
        /*0010*/ 	.word	index@($__internal_2_$__cuda_sm10x_tcgen05_guardrail_trap_unallocated_columns_being_dealloced)
        /*0014*/ 	.word	0x00000000


	//----- nvinfo : EIATTR_FRAME_SIZE
	.align		4
.L_21:
        /*0018*/ 	.byte	0x04, 0x11
        /*001a*/ 	.short	(.L_23 - .L_22)
	.align		4
.L_22:
        /*001c*/ 	.word	index@($__internal_1_$__cuda_sm10x_tcgen05_guardrail_trap_phase_invalid_during_alloc)
        /*0020*/ 	.word	0x00000000


	//----- nvinfo : EIATTR_FRAME_SIZE
	.align		4
.L_23:
        /*0024*/ 	.byte	0x04, 0x11
        /*0026*/ 	.short	(.L_25 - .L_24)
	.align		4
.L_24:
        /*0028*/ 	.word	index@($__internal_0_$__cuda_sm10x_tcgen05_guardrail_trap_col_being_dealloced_not_returned_by_alloc)
        /*002c*/ 	.word	0x00000000


	//----- nvinfo : EIATTR_FRAME_SIZE
	.align		4
.L_25:
        /*0030*/ 	.byte	0x04, 0x11
        /*0032*/ 	.short	(.L_27 - .L_26)
	.align		4
.L_26:
        /*0034*/ 	.word	index@(_ZN7cutlass13device_kernelINS_4gemm6kernel13GemmUniversalIN4cute5tupleIJiiiiEEENS1_10collective13CollectiveMmaINS1_35MainloopSm100TmaUmmaWarpSpecializedILi3ELi2ELi4ENS5_IJNS4_1CILi2EEENSA_ILi1EEESC_EEEEENS5_IJNSA_ILi128EEENSA_ILi64EEENSA_ILi32EEEEEENS_12float_e5m2_tENS5_IJlSC_lEEESJ_SK_NS4_8TiledMMAINS4_8MMA_AtomIJNS4_10MMA_TraitsINS4_25SM100_MMA_F8F6F4_2x1SM_SSEJSJ_SJ_fSF_SG_NS4_17integral_constantINS4_4UMMA5MajorELSR_0EEESS_NSP_INSQ_7ScaleInELST_0EEESU_EEEEEENS4_6LayoutINS5_IJSC_SC_SC_EEENS5_IJNSA_ILi0EEESZ_SZ_EEEEENS5_IJNS4_10UnderscoreES12_S12_EEEEENS4_18SM100_TMA_2SM_LOADENS4_14ComposedLayoutINS4_7SwizzleILi1ELi4ELi3EEENS4_18smem_ptr_flag_bitsILi8EEENSX_INS5_IJNSA_ILi8EEESH_EEENS5_IJSH_SC_EEEEEEEvNS4_8identityES15_S1F_vS1G_EENS_8epilogue10collective18CollectiveEpilogueINS1I_23Sm100TmaWarpSpecializedILi1ELi1ELi32ELb0ELb0EEEJNS5_IJSG_SG_SH_EEENS5_IJNSX_ISG_SC_EES1O_EEESJ_SK_SJ_SK_NS1I_6fusion15FusionCallbacksIS1M_NS1Q_17LinearCombinationISJ_fSJ_fLNS_15FloatRoundStyleE2EEES1N_S1P_JEEENS4_5SM1004TMEM4LOAD26SM100_TMEM_LOAD_32dp32b32xENS4_13SM90_TMA_LOADENS16_INS17_ILi2ELi4ELi3EEES1A_NSX_INS5_IJS1B_SG_EEENS5_IJSG_SC_EEEEEEENS4_39AutoVectorizingCopyWithAssumedAlignmentILi128EEENS4_14SM90_TMA_STOREES25_S27_S27_EEEvvEEEEvNT_6ParamsE)
        /*0038*/ 	.word	0x00000000


	//----- nvinfo : EIATTR_MIN_STACK_SIZE
	.align		4
.L_27:
        /*003c*/ 	.byte	0x04, 0x12
        /*003e*/ 	.short	(.L_29 - .L_28)
	.align		4
.L_28:
        /*0040*/ 	.word	index@(_ZN7cutlass13device_kernelINS_4gemm6kernel13GemmUniversalIN4cute5tupleIJiiiiEEENS1_10collective13CollectiveMmaINS1_35MainloopSm100TmaUmmaWarpSpecializedILi3ELi2ELi4ENS5_IJNS4_1CILi2EEENSA_ILi1EEESC_EEEEENS5_IJNSA_ILi128EEENSA_ILi64EEENSA_ILi32EEEEEENS_12float_e5m2_tENS5_IJlSC_lEEESJ_SK_NS4_8TiledMMAINS4_8MMA_AtomIJNS4_10MMA_TraitsINS4_25SM100_MMA_F8F6F4_2x1SM_SSEJSJ_SJ_fSF_SG_NS4_17integral_constantINS4_4UMMA5MajorELSR_0EEESS_NSP_INSQ_7ScaleInELST_0EEESU_EEEEEENS4_6LayoutINS5_IJSC_SC_SC_EEENS5_IJNSA_ILi0EEESZ_SZ_EEEEENS5_IJNS4_10UnderscoreES12_S12_EEEEENS4_18SM100_TMA_2SM_LOADENS4_14ComposedLayoutINS4_7SwizzleILi1ELi4ELi3EEENS4_18smem_ptr_flag_bitsILi8EEENSX_INS5_IJNSA_ILi8EEESH_EEENS5_IJSH_SC_EEEEEEEvNS4_8identityES15_S1F_vS1G_EENS_8epilogue10collective18CollectiveEpilogueINS1I_23Sm100TmaWarpSpecializedILi1ELi1ELi32ELb0ELb0EEEJNS5_IJSG_SG_SH_EEENS5_IJNSX_ISG_SC_EES1O_EEESJ_SK_SJ_SK_NS1I_6fusion15FusionCallbacksIS1M_NS1Q_17LinearCombinationISJ_fSJ_fLNS_15FloatRoundStyleE2EEES1N_S1P_JEEENS4_5SM1004TMEM4LOAD26SM100_TMEM_LOAD_32dp32b32xENS4_13SM90_TMA_LOADENS16_INS17_ILi2ELi4ELi3EEES1A_NSX_INS5_IJS1B_SG_EEENS5_IJSG_SC_EEEEEEENS4_39AutoVectorizingCopyWithAssumedAlignmentILi128EEENS4_14SM90_TMA_STOREES25_S27_S27_EEEvvEEEEvNT_6ParamsE)
        /*0044*/ 	.word	0x00000000
.L_29:


//--------------------- .nv.compat                --------------------------
	.section	.nv.compat,"",@"SHT_CUDA_COMPAT_INFO"
	.align	4
        /*0000*/ 	.byte	0x02, 0x09, 0x01, 0x00, 0x02, 0x02, 0x02, 0x00, 0x02, 0x05, 0x05, 0x00, 0x03, 0x07, 0x01, 0x01
        /*0010*/ 	.byte	0x02, 0x03, 0x01, 0x00, 0x02, 0x06, 0x01, 0x00, 0x04, 0x0b, 0x08, 0x00, 0x09, 0x00, 0x00, 0x00
        /*0020*/ 	.byte	0x00, 0x00, 0x00, 0x00


//--------------------- .nv.info._ZN7cutlass13device_kernelINS_4gemm6kernel13GemmUniversalIN4cute5tupleIJiiiiEEENS1_10collective13CollectiveMmaINS1_35MainloopSm100TmaUmmaWarpSpecializedILi3ELi2ELi4ENS5_IJNS4_1CILi2EEENSA_ILi1EEESC_EEEEENS5_IJNSA_ILi128EEENSA_ILi64EEENSA_ILi32EEEEEENS_12float_e5m2_tENS5_IJlSC_lEEESJ_SK_NS4_8TiledMMAINS4_8MMA_AtomIJNS4_10MMA_TraitsINS4_25SM100_MMA_F8F6F4_2x1SM_SSEJSJ_SJ_fSF_SG_NS4_17integral_constantINS4_4UMMA5MajorELSR_0EEESS_NSP_INSQ_7ScaleInELST_0EEESU_EEEEEENS4_6LayoutINS5_IJSC_SC_SC_EEENS5_IJNSA_ILi0EEESZ_SZ_EEEEENS5_IJNS4_10UnderscoreES12_S12_EEEEENS4_18SM100_TMA_2SM_LOADENS4_14ComposedLayoutINS4_7SwizzleILi1ELi4ELi3EEENS4_18smem_ptr_flag_bitsILi8EEENSX_INS5_IJNSA_ILi8EEESH_EEENS5_IJSH_SC_EEEEEEEvNS4_8identityES15_S1F_vS1G_EENS_8epilogue10collective18CollectiveEpilogueINS1I_23Sm100TmaWarpSpecializedILi1ELi1ELi32ELb0ELb0EEEJNS5_IJSG_SG_SH_EEENS5_IJNSX_ISG_SC_EES1O_EEESJ_SK_SJ_SK_NS1I_6fusion15FusionCallbacksIS1M_NS1Q_17LinearCombinationISJ_fSJ_fLNS_15FloatRoundStyleE2EEES1N_S1P_JEEENS4_5SM1004TMEM4LOAD26SM100_TMEM_LOAD_32dp32b32xENS4_13SM90_TMA_LOADENS16_INS17_ILi2ELi4ELi3EEES1A_NSX_INS5_IJS1B_SG_EEENS5_IJSG_SC_EEEEEEENS4_39AutoVectorizingCopyWithAssumedAlignmentILi128EEENS4_14SM90_TMA_STOREES25_S27_S27_EEEvvEEEEvNT_6ParamsE --------------------------
	.section	.nv.info._ZN7cutlass13device_kernelINS_4gemm6kernel13GemmUniversalIN4cute5tupleIJiiiiEEENS1_10collective13CollectiveMmaINS1_35MainloopSm100TmaUmmaWarpSpecializedILi3ELi2ELi4ENS5_IJNS4_1CILi2EEENSA_ILi1EEESC_EEEEENS5_IJNSA_ILi128EEENSA_ILi64EEENSA_ILi32EEEEEENS_12float_e5m2_tENS5_IJlSC_lEEESJ_SK_NS4_8TiledMMAINS4_8MMA_AtomIJNS4_10MMA_TraitsINS4_25SM100_MMA_F8F6F4_2x1SM_SSEJSJ_SJ_fSF_SG_NS4_17integral_constantINS4_4UMMA5MajorELSR_0EEESS_NSP_INSQ_7ScaleInELST_0EEESU_EEEEEENS4_6LayoutINS5_IJSC_SC_SC_EEENS5_IJNSA_ILi0EEESZ_SZ_EEEEENS5_IJNS4_10UnderscoreES12_S12_EEEEENS4_18SM100_TMA_2SM_LOADENS4_14ComposedLayoutINS4_7SwizzleILi1ELi4ELi3EEENS4_18smem_ptr_flag_bitsILi8EEENSX_INS5_IJNSA_ILi8EEESH_EEENS5_IJSH_SC_EEEEEEEvNS4_8identityES15_S1F_vS1G_EENS_8epilogue10collective18CollectiveEpilogueINS1I_23Sm100TmaWarpSpecializedILi1ELi1ELi32ELb0ELb0EEEJNS5_IJSG_SG_SH_EEENS5_IJNSX_ISG_SC_EES1O_EEESJ_SK_SJ_SK_NS1I_6fusion15FusionCallbacksIS1M_NS1Q_17LinearCombinationISJ_fSJ_fLNS_15FloatRoundStyleE2EEES1N_S1P_JEEENS4_5SM1004TMEM4LOAD26SM100_TMEM_LOAD_32dp32b32xENS4_13SM90_TMA_LOADENS16_INS17_ILi2ELi4ELi3EEES1A_NSX_INS5_IJS1B_SG_EEENS5_IJSG_SC_EEEEEEENS4_39AutoVectorizingCopyWithAssumedAlignmentILi128EEENS4_14SM90_TMA_STOREES25_S27_S27_EEEvvEEEEvNT_6ParamsE,"",@"SHT_CUDA_INFO"
	.sectionflags	@""
	.align	4


	//----- nvinfo : EIATTR_CUDA_API_VERSION
	.align		4
        /*0000*/ 	.byte	0x04, 0x37
        /*0002*/ 	.short	(.L_31 - .L_30)
.L_30:
        /*0004*/ 	.word	0x00000082


	//----- nvinfo : EIATTR_KPARAM_INFO
	.align		4
.L_31:
        /*0008*/ 	.byte	0x04, 0x17
        /*000a*/ 	.short	(.L_33 - .L_32)
.L_32:
        /*000c*/ 	.word	0x00000000
        /*0010*/ 	.short	0x0000
        /*0012*/ 	.short	0x0000
        /*0014*/ 	.byte	0x00, 0xf0, 0x01, 0x20


	//----- nvinfo : EIATTR_AT_ENTRY_FRAGMENTS
	.align		4
.L_33:
        /*0018*/ 	.byte	0x04, 0x4f
        /*001a*/ 	.short	(.L_35 - .L_34)


	//   ....[0]....
.L_34:
        /*001c*/ 	.word	0x00000007


	//----- nvinfo : EIATTR_RESERVED_SMEM_USED
	.align		4
.L_35:
        /*0020*/ 	.byte	0x01, 0x41
	.zero		2


	//----- nvinfo : EIATTR_SPARSE_MMA_MASK
	.align		4
        /*0024*/ 	.byte	0x03, 0x50
        /*0026*/ 	.short	0x0000


	//----- nvinfo : EIATTR_TCGEN05_2CTA_USED
	.align		4
        /*0028*/ 	.byte	0x01, 0x52
	.zero		2


	//----- nvinfo : EIATTR_MAXREG_COUNT
	.align		4
        /*002c*/ 	.byte	0x03, 0x1b
        /*002e*/ 	.short	0x00ff


	//----- nvinfo : EIATTR_NUM_BARRIERS
	.align		4
        /*0030*/ 	.byte	0x02, 0x4c
        /*0032*/ 	.byte	0x07
	.zero		1


	//----- nvinfo : EIATTR_EXTERNS
	.align		4
        /*0034*/ 	.byte	0x04, 0x0f
        /*0036*/ 	.short	(.L_37 - .L_36)


	//   ....[0]....
	.align		4
.L_36:
        /*0038*/ 	.word	index@(__assertfail)


	//----- nvinfo : EIATTR_MERCURY_ISA_VERSION
	.align		4
.L_37:
        /*003c*/ 	.byte	0x03, 0x5f
        /*003e*/ 	.short	0x0101


	//----- nvinfo : EIATTR_INT_WARP_WIDE_INSTR_OFFSETS
	.align		4
        /*0040*/ 	.byte	0x04, 0x31
        /*0042*/ 	.short	(.L_39 - .L_38)


	//   ....[0]....
.L_38:
        /*0044*/ 	.word	0x00000c90


	//   ....[1]....
        /*0048*/ 	.word	0x00000d30


	//   ....[2]....
        /*004c*/ 	.word	0x00002090


	//   ....[3]....
        /*0050*/ 	.word	0x00003d90


	//   ....[4]....
        /*0054*/ 	.word	0x00003db0


	//   ....[5]....
        /*0058*/ 	.word	0x00003de0


	//   ....[6]....
        /*005c*/ 	.word	0x000047f0


	//   ....[7]....
        /*0060*/ 	.word	0x00004910


	//----- nvinfo : EIATTR_COOP_GROUP_MASK_REGIDS
	.align		4
.L_39:
        /*0064*/ 	.byte	0x04, 0x29
        /*0066*/ 	.short	(.L_41 - .L_40)


	//   ....[0]....
.L_40:
        /*0068*/ 	.word	0xffffffff


	//   ....[1]....
        /*006c*/ 	.word	0xffffffff


	//   ....[2]....
        /*0070*/ 	.word	0xffffffff


	//   ....[3]....
        /*0074*/ 	.word	0xffffffff


	//   ....[4]....
        /*0078*/ 	.word	0xffffffff


	//   ....[5]....
        /*007c*/ 	.word	0xffffffff


	//   ....[6]....
        /*0080*/ 	.word	0xffffffff


	//   ....[7]....
        /*0084*/ 	.word	0xffffffff


	//   ....[8]....
        /*0088*/ 	.word	0xffffffff


	//   ....[9]....
        /*008c*/ 	.word	0xffffffff


	//   ....[10]....
        /*0090*/ 	.word	0xffffffff


	//   ....[11]....
        /*0094*/ 	.word	0xffffffff


	//   ....[12]....
        /*0098*/ 	.word	0xffffffff


	//   ....[13]....
        /*009c*/ 	.word	0xffffffff


	//----- nvinfo : EIATTR_COOP_GROUP_INSTR_OFFSETS
	.align		4
.L_41:
        /*00a0*/ 	.byte	0x04, 0x28
        /*00a2*/ 	.short	(.L_43 - .L_42)


	//   ....[0]....
.L_42:
        /*00a4*/ 	.word	0x000000c0


	//   ....[1]....
        /*00a8*/ 	.word	0x00000500


	//   ....[2]....
        /*00ac*/ 	.word	0x00000660


	//   ....[3]....
        /*00b0*/ 	.word	0x00000790


	//   ....[4]....
        /*00b4*/ 	.word	0x00000880


	//   ....[5]....
        /*00b8*/ 	.word	0x000009e0


	//   ....[6]....
        /*00bc*/ 	.word	0x00000b70


	//   ....[7]....
        /*00c0*/ 	.word	0x00000db0


	//   ....[8]....
        /*00c4*/ 	.word	0x00001f70


	//   ....[9]....
        /*00c8*/ 	.word	0x00002cc0


	//   ....[10]....
        /*00cc*/ 	.word	0x00003190


	//   ....[11]....
        /*00d0*/ 	.word	0x000031c0


	//   ....[12]....
        /*00d4*/ 	.word	0x00003c90


	//   ....[13]....
        /*00d8*/ 	.word	0x00003ea0


	//----- nvinfo : EIATTR_VRC_CTA_INIT_COUNT
	.align		4
.L_43:
        /*00dc*/ 	.byte	0x02, 0x4a
        /*00de*/ 	.byte	0x80
	.zero		1


	//----- nvinfo : EIATTR_SYSCALL_OFFSETS
	.align		4
        /*00e0*/ 	.byte	0x04, 0x46
        /*00e2*/ 	.short	(.L_45 - .L_44)


	//   ....[0]....
.L_44:
        /*00e4*/ 	.word	0x00005310


	//   ....[1]....
        /*00e8*/ 	.word	0x00005450


	//   ....[2]....
        /*00ec*/ 	.word	0x00005b60


	//----- nvinfo : EIATTR_MBARRIER_INSTR_OFFSETS
	.align		4
.L_45:
        /*00f0*/ 	.byte	0x04, 0x39
        /*00f2*/ 	.short	(.L_47 - .L_46)


	//   ....[0]....
.L_46:
        /*00f4*/ 	.word	0x000005f0
        /*00f8*/ 	.word	0x000000ff
        /*00fc*/ 	.word	0x00000000
        /*0100*/ 	.short	0x0100
        /*0102*/ 	.byte	0x08
	.zero		1


	//   ....[1]....
        /*0104*/ 	.word	0x00000600
        /*0108*/ 	.word	0x000000ff
        /*010c*/ 	.word	0x00000018
        /*0110*/ 	.short	0x0100
        /*0112*/ 	.byte	0x08
	.zero		1


	//   ....[2]....
        /*0114*/ 	.word	0x00000610
        /*0118*/ 	.word	0x000000ff
        /*011c*/ 	.word	0x00000008
        /*0120*/ 	.short	0x0100
        /*0122*/ 	.byte	0x08
	.zero		1


	//   ....[3]....
        /*0124*/ 	.word	0x00000620
        /*0128*/ 	.word	0x000000ff
        /*012c*/ 	.word	0x00000020
        /*0130*/ 	.short	0x0100
        /*0132*/ 	.byte	0x08
	.zero		1


	//   ....[4]....
        /*0134*/ 	.word	0x00000630
        /*0138*/ 	.word	0x000000ff
        /*013c*/ 	.word	0x00000010
        /*0140*/ 	.short	0x0100
        /*0142*/ 	.byte	0x08
	.zero		1


	//   ....[5]....
        /*0144*/ 	.word	0x00000640
        /*0148*/ 	.word	0x000000ff
        /*014c*/ 	.word	0x00000028
        /*0150*/ 	.short	0x0100
        /*0152*/ 	.byte	0x08
	.zero		1


	//   ....[6]....
        /*0154*/ 	.word	0x00000760
        /*0158*/ 	.word	0x000000ff
        /*015c*/ 	.word	0x00000030
        /*0160*/ 	.short	0x0100
        /*0162*/ 	.byte	0x09
	.zero		1


	//   ....[7]....
        /*0164*/ 	.word	0x00000770
        /*0168*/ 	.word	0x000000ff
        /*016c*/ 	.word	0x00000038
        /*0170*/ 	.short	0x0100
        /*0172*/ 	.byte	0x09
	.zero		1


	//   ....[8]....
        /*0174*/ 	.word	0x00000850
        /*0178*/ 	.word	0x000000ff
        /*017c*/ 	.word	0x00000040
        /*0180*/ 	.short	0x0100
        /*0182*/ 	.byte	0x08
	.zero		1


	//   ....[9]....
        /*0184*/ 	.word	0x00000860
        /*0188*/ 	.word	0x000000ff
        /*018c*/ 	.word	0x00000048
        /*0190*/ 	.short	0x0100
        /*0192*/ 	.byte	0x08
	.zero		1


	//   ....[10]....
        /*0194*/ 	.word	0x00000990
        /*0198*/ 	.word	0x000000ff
        /*019c*/ 	.word	0x00000050
        /*01a0*/ 	.short	0x0100
        /*01a2*/ 	.byte	0x08
	.zero		1


	//   ....[11]....
        /*01a4*/ 	.word	0x000009a0
        /*01a8*/ 	.word	0x000000ff
        /*01ac*/ 	.word	0x00000060
        /*01b0*/ 	.short	0x0100
        /*01b2*/ 	.byte	0x08
	.zero		1


	//   ....[12]....
        /*01b4*/ 	.word	0x000009b0
        /*01b8*/ 	.word	0x000000ff
        /*01bc*/ 	.word	0x00000058
        /*01c0*/ 	.short	0x0100
        /*01c2*/ 	.byte	0x08
	.zero		1


	//   ....[13]....
        /*01c4*/ 	.word	0x000009c0
        /*01c8*/ 	.word	0x000000ff
        /*01cc*/ 	.word	0x00000068
        /*01d0*/ 	.short	0x0100
        /*01d2*/ 	.byte	0x08
	.zero		1


	//   ....[14]....
        /*01d4*/ 	.word	0x00000ae0
        /*01d8*/ 	.word	0x000000ff
        /*01dc*/ 	.word	0x00000070
        /*01e0*/ 	.short	0x0100
        /*01e2*/ 	.byte	0x09
	.zero		1


	//   ....[15]....
        /*01e4*/ 	.word	0x00000af0
        /*01e8*/ 	.word	0x000000ff
        /*01ec*/ 	.word	0x00000090
        /*01f0*/ 	.short	0x0100
        /*01f2*/ 	.byte	0x09
	.zero		1


	//   ....[16]....
        /*01f4*/ 	.word	0x00000b00
        /*01f8*/ 	.word	0x000000ff
        /*01fc*/ 	.word	0x00000078
        /*0200*/ 	.short	0x0100
        /*0202*/ 	.byte	0x09
	.zero		1


	//   ....[17]....
        /*0204*/ 	.word	0x00000b10
        /*0208*/ 	.word	0x000000ff
        /*020c*/ 	.word	0x00000098
        /*0210*/ 	.short	0x0100
        /*0212*/ 	.byte	0x09
	.zero		1


	//   ....[18]....
        /*0214*/ 	.word	0x00000b20
        /*0218*/ 	.word	0x000000ff
        /*021c*/ 	.word	0x00000080
        /*0220*/ 	.short	0x0100
        /*0222*/ 	.byte	0x09
	.zero		1


	//   ....[19]....
        /*0224*/ 	.word	0x00000b30
        /*0228*/ 	.word	0x000000ff
        /*022c*/ 	.word	0x000000a0
        /*0230*/ 	.short	0x0100
        /*0232*/ 	.byte	0x09
	.zero		1


	//   ....[20]....
        /*0234*/ 	.word	0x00000b40
        /*0238*/ 	.word	0x000000ff
        /*023c*/ 	.word	0x00000088
        /*0240*/ 	.short	0x0100
        /*0242*/ 	.byte	0x09
	.zero		1


	//   ....[21]....
        /*0244*/ 	.word	0x00000b50
        /*0248*/ 	.word	0x000000ff
        /*024c*/ 	.word	0x000000a8
        /*0250*/ 	.short	0x0100
        /*0252*/ 	.byte	0x09
	.zero		1


	//   ....[22]....
        /*0254*/ 	.word	0x00000c40
        /*0258*/ 	.word	0x000000ff
        /*025c*/ 	.word	0x000000b0
        /*0260*/ 	.short	0x0100
        /*0262*/ 	.byte	0x08
	.zero		1


	//   ....[23]....
        /*0264*/ 	.word	0x00000c50
        /*0268*/ 	.word	0x000000ff
        /*026c*/ 	.word	0x000000c0
        /*0270*/ 	.short	0x0100
        /*0272*/ 	.byte	0x08
	.zero		1


	//   ....[24]....
        /*0274*/ 	.word	0x00000c60
        /*0278*/ 	.word	0x000000ff
        /*027c*/ 	.word	0x000000b8
        /*0280*/ 	.short	0x0100
        /*0282*/ 	.byte	0x08
	.zero		1


	//   ....[25]....
        /*0284*/ 	.word	0x00000c70
        /*0288*/ 	.word	0x000000ff
        /*028c*/ 	.word	0x000000c8
        /*0290*/ 	.short	0x0100
        /*0292*/ 	.byte	0x08
	.zero		1


	//   ....[26]....
        /*0294*/ 	.word	0x00000d60
        /*0298*/ 	.word	0x000000ff
        /*029c*/ 	.word	0x000000d0
        /*02a0*/ 	.short	0x0100
        /*02a2*/ 	.byte	0x06
	.zero		1


	//   ....[27]....
        /*02a4*/ 	.word	0x00001770
        /*02a8*/ 	.word	0x00000003
        /*02ac*/ 	.word	0x000000c0
        /*02b0*/ 	.short	0x010a
        /*02b2*/ 	.byte	0xff
	.zero		1


	//   ....[28]....
        /*02b4*/ 	.word	0x000017a0
        /*02b8*/ 	.word	0x00000003
        /*02bc*/ 	.word	0x000000b0
        /*02c0*/ 	.short	0x0101
        /*02c2*/ 	.byte	0xff
	.zero		1


	//   ....[29]....
        /*02c4*/ 	.word	0x000018a0
        /*02c8*/ 	.word	0x000000ff
        /*02cc*/ 	.word	0x00000018
        /*02d0*/ 	.short	0x010a
        /*02d2*/ 	.byte	0x08
	.zero		1


	//   ....[30]....
        /*02d4*/ 	.word	0x00001970
        /*02d8*/ 	.word	0x000000ff
        /*02dc*/ 	.word	0x00000018
        /*02e0*/ 	.short	0x010a
        /*02e2*/ 	.byte	0x21
	.zero		1


	//   ....[31]....
        /*02e4*/ 	.word	0x00001b20
        /*02e8*/ 	.word	0x000000ff
        /*02ec*/ 	.word	0x00000018
        /*02f0*/ 	.short	0x010a
        /*02f2*/ 	.byte	0x08
	.zero		1


	//   ....[32]....
        /*02f4*/ 	.word	0x00001c20
        /*02f8*/ 	.word	0x000000ff
        /*02fc*/ 	.word	0x00000048
        /*0300*/ 	.short	0x0101
        /*0302*/ 	.byte	0x04
	.zero		1


	//   ....[33]....
        /*0304*/ 	.word	0x00001c40
        /*0308*/ 	.word	0x000000ff
        /*030c*/ 	.word	0x00000018
        /*0310*/ 	.short	0x010a
        /*0312*/ 	.byte	0x08
	.zero		1


	//   ....[34]....
        /*0314*/ 	.word	0x00001cc0
        /*0318*/ 	.word	0x000000ff
        /*031c*/ 	.word	0x00000018
        /*0320*/ 	.short	0x010a
        /*0322*/ 	.byte	0x11
	.zero		1


	//   ....[35]....
        /*0324*/ 	.word	0x00001e50
        /*0328*/ 	.word	0x000000ff
        /*032c*/ 	.word	0x00000018
        /*0330*/ 	.short	0x010a
        /*0332*/ 	.byte	0x08
	.zero		1


	//   ....[36]....
        /*0334*/ 	.word	0x00001fa0
        /*0338*/ 	.word	0x00000002
        /*033c*/ 	.word	0x00000050
        /*0340*/ 	.short	0x010a
        /*0342*/ 	.byte	0xff
	.zero		1


	//   ....[37]....
        /*0344*/ 	.word	0x00002060
        /*0348*/ 	.word	0x00000002
        /*034c*/ 	.word	0x00000000
        /*0350*/ 	.short	0x0101
        /*0352*/ 	.byte	0xff
	.zero		1


	//   ....[38]....
        /*0354*/ 	.word	0x000025c0
        /*0358*/ 	.word	0x000000ff
        /*035c*/ 	.word	0x00000000
        /*0360*/ 	.short	0x010a
        /*0362*/ 	.byte	0x05
	.zero		1


	//   ....[39]....
        /*0364*/ 	.word	0x00002650
        /*0368*/ 	.word	0x000000ff
        /*036c*/ 	.word	0x00000000
        /*0370*/ 	.short	0x010a
        /*0372*/ 	.byte	0x05
	.zero		1


	//   ....[40]....
        /*0374*/ 	.word	0x000026f0
        /*0378*/ 	.word	0x00000000
        /*037c*/ 	.word	0x00000000
        /*0380*/ 	.short	0x010a
        /*0382*/ 	.byte	0xff
	.zero		1


	//   ....[41]....
        /*0384*/ 	.word	0x00002820
        /*0388*/ 	.word	0x00000000
        /*038c*/ 	.word	0x000000b0
        /*0390*/ 	.short	0x010a
        /*0392*/ 	.byte	0xff
	.zero		1


	//   ....[42]....
        /*0394*/ 	.word	0x00002890
        /*0398*/ 	.word	0x00000004
        /*039c*/ 	.word	0x00000000
        /*03a0*/ 	.short	0x0101
        /*03a2*/ 	.byte	0xff
	.zero		1


	//   ....[43]....
        /*03a4*/ 	.word	0x000028b0
        /*03a8*/ 	.word	0x000000ff
        /*03ac*/ 	.word	0x00000060
        /*03b0*/ 	.short	0x010a
        /*03b2*/ 	.byte	0x05
	.zero		1


	//   ....[44]....
        /*03b4*/ 	.word	0x000029d0
        /*03b8*/ 	.word	0x00000000
        /*03bc*/ 	.word	0x00000050
        /*03c0*/ 	.short	0x010a
        /*03c2*/ 	.byte	0xff
	.zero		1


	//   ....[45]....
        /*03c4*/ 	.word	0x00002ad0
        /*03c8*/ 	.word	0x00000000
        /*03cc*/ 	.word	0x00000000
        /*03d0*/ 	.short	0x0101
        /*03d2*/ 	.byte	0xff
	.zero		1


	//   ....[46]....
        /*03d4*/ 	.word	0x00002b60
        /*03d8*/ 	.word	0x000000ff
        /*03dc*/ 	.word	0x00000060
        /*03e0*/ 	.short	0x0106
        /*03e2*/ 	.byte	0x05
	.zero		1


	//   ....[47]....
        /*03e4*/ 	.word	0x00002b80
        /*03e8*/ 	.word	0x000000ff
        /*03ec*/ 	.word	0x00000060
        /*03f0*/ 	.short	0x010a
        /*03f2*/ 	.byte	0x05
	.zero		1


	//   ....[48]....
        /*03f4*/ 	.word	0x00002c10
        /*03f8*/ 	.word	0x000000ff
        /*03fc*/ 	.word	0x00000060
        /*0400*/ 	.short	0x0106
        /*0402*/ 	.byte	0x04
	.zero		1


	//   ....[49]....
        /*0404*/ 	.word	0x00002c50
        /*0408*/ 	.word	0x00000000
        /*040c*/ 	.word	0x00000060
        /*0410*/ 	.short	0x010a
        /*0412*/ 	.byte	0xff
	.zero		1


	//   ....[50]....
        /*0414*/ 	.word	0x00002e90
        /*0418*/ 	.word	0x000000ff
        /*041c*/ 	.word	0x00000008
        /*0420*/ 	.short	0x010a
        /*0422*/ 	.byte	0x06
	.zero		1


	//   ....[51]....
        /*0424*/ 	.word	0x00002eb0
        /*0428*/ 	.word	0x000000ff
        /*042c*/ 	.word	0x00000008
        /*0430*/ 	.short	0x010a
        /*0432*/ 	.byte	0x06
	.zero		1


	//   ....[52]....
        /*0434*/ 	.word	0x00003040
        /*0438*/ 	.word	0x000000ff
        /*043c*/ 	.word	0x00000008
        /*0440*/ 	.short	0x010a
        /*0442*/ 	.byte	0x06
	.zero		1


	//   ....[53]....
        /*0444*/ 	.word	0x00003060
        /*0448*/ 	.word	0x000000ff
        /*044c*/ 	.word	0x00000008
        /*0450*/ 	.short	0x010a
        /*0452*/ 	.byte	0x06
	.zero		1


	//   ....[54]....
        /*0454*/ 	.word	0x00003120
        /*0458*/ 	.word	0x000000ff
        /*045c*/ 	.word	0x00000000
        /*0460*/ 	.short	0x0101
        /*0462*/ 	.byte	0x07
	.zero		1


	//   ....[55]....
        /*0464*/ 	.word	0x00003400
        /*0468*/ 	.word	0x00000000
        /*046c*/ 	.word	0x00000050
        /*0470*/ 	.short	0x010a
        /*0472*/ 	.byte	0xff
	.zero		1


	//   ....[56]....
        /*0474*/ 	.word	0x000034c0
        /*0478*/ 	.word	0x00000000
        /*047c*/ 	.word	0x00000000
        /*0480*/ 	.short	0x0101
        /*0482*/ 	.byte	0xff
	.zero		1


	//   ....[57]....
        /*0484*/ 	.word	0x00003570
        /*0488*/ 	.word	0x000000ff
        /*048c*/ 	.word	0x00000000
        /*0490*/ 	.short	0x010a
        /*0492*/ 	.byte	0x06
	.zero		1


	//   ....[58]....
        /*0494*/ 	.word	0x00003580
        /*0498*/ 	.word	0x000000ff
        /*049c*/ 	.word	0x00000090
        /*04a0*/ 	.short	0x010a
        /*04a2*/ 	.byte	0x0b
	.zero		1


	//   ....[59]....
        /*04a4*/ 	.word	0x00003640
        /*04a8*/ 	.word	0x000000ff
        /*04ac*/ 	.word	0x00000000
        /*04b0*/ 	.short	0x010a
        /*04b2*/ 	.byte	0x09
	.zero		1


	//   ....[60]....
        /*04b4*/ 	.word	0x00003780
        /*04b8*/ 	.word	0x000000ff
        /*04bc*/ 	.word	0x00000000
        /*04c0*/ 	.short	0x010a
        /*04c2*/ 	.byte	0x06
	.zero		1


	//   ....[61]....
        /*04c4*/ 	.word	0x00003980
        /*04c8*/ 	.word	0x000000ff
        /*04cc*/ 	.word	0x00000000
        /*04d0*/ 	.short	0x010a
        /*04d2*/ 	.byte	0x07
	.zero		1


	//   ....[62]....
        /*04d4*/ 	.word	0x00003a10
        /*04d8*/ 	.word	0x000000ff
        /*04dc*/ 	.word	0x00000000
        /*04e0*/ 	.short	0x010a
        /*04e2*/ 	.byte	0x07
	.zero		1


	//   ....[63]....
        /*04e4*/ 	.word	0x00003aa0
        /*04e8*/ 	.word	0x000000ff
        /*04ec*/ 	.word	0x00000000
        /*04f0*/ 	.short	0x010a
        /*04f2*/ 	.byte	0x07
	.zero		1


	//   ....[64]....
        /*04f4*/ 	.word	0x00003b40
        /*04f8*/ 	.word	0x00000000
        /*04fc*/ 	.word	0x00000000
        /*0500*/ 	.short	0x010a
        /*0502*/ 	.byte	0xff
	.zero		1


	//   ....[65]....
        /*0504*/ 	.word	0x00003b80
        /*0508*/ 	.word	0x00000000
        /*050c*/ 	.word	0x00000000
        /*0510*/ 	.short	0x010a
        /*0512*/ 	.byte	0xff
	.zero		1


	//   ....[66]....
        /*0514*/ 	.word	0x00003bf0
        /*0518*/ 	.word	0x000000ff
        /*051c*/ 	.word	0x00000000
        /*0520*/ 	.short	0x0101
        /*0522*/ 	.byte	0x05
	.zero		1


	//   ....[67]....
        /*0524*/ 	.word	0x00003c30
        /*0528*/ 	.word	0x000000ff
        /*052c*/ 	.word	0x000000d0
        /*0530*/ 	.short	0x010a
        /*0532*/ 	.byte	0x08
	.zero		1


	//   ....[68]....
        /*0534*/ 	.word	0x00003c80
        /*0538*/ 	.word	0x000000ff
        /*053c*/ 	.word	0x00000000
        /*0540*/ 	.short	0x0101
        /*0542*/ 	.byte	0x05
	.zero		1


	//   ....[69]....
        /*0544*/ 	.word	0x00004090
        /*0548*/ 	.word	0x00000000
        /*054c*/ 	.word	0x00000050
        /*0550*/ 	.short	0x010a
        /*0552*/ 	.byte	0xff
	.zero		1


	//   ....[70]....
        /*0554*/ 	.word	0x00004180
        /*0558*/ 	.word	0x00000000
        /*055c*/ 	.word	0x00000000
        /*0560*/ 	.short	0x0101
        /*0562*/ 	.byte	0xff
	.zero		1


	//   ....[71]....
        /*0564*/ 	.word	0x000044a0
        /*0568*/ 	.word	0x000000ff
        /*056c*/ 	.word	0x00000048
        /*0570*/ 	.short	0x010a
        /*0572*/ 	.byte	0x06
	.zero		1


	//   ....[72]....
        /*0574*/ 	.word	0x00004620
        /*0578*/ 	.word	0x000000ff
        /*057c*/ 	.word	0x00000038
        /*0580*/ 	.short	0x010a
        /*0582*/ 	.byte	0x06
	.zero		1


	//   ....[73]....
        /*0584*/ 	.word	0x00004950
        /*0588*/ 	.word	0x000000ff
        /*058c*/ 	.word	0x00000030
        /*0590*/ 	.short	0x010b
        /*0592*/ 	.byte	0x06
	.zero		1


	//   ....[74]....
        /*0594*/ 	.word	0x00004970
        /*0598*/ 	.word	0x000000ff
        /*059c*/ 	.word	0x00000000
        /*05a0*/ 	.short	0x0101
        /*05a2*/ 	.byte	0x25
	.zero		1


	//   ....[75]....
        /*05a4*/ 	.word	0x000049b0
        /*05a8*/ 	.word	0x00000000
        /*05ac*/ 	.word	0x00000038
        /*05b0*/ 	.short	0x010a
        /*05b2*/ 	.byte	0xff
	.zero		1


	//   ....[76]....
        /*05b4*/ 	.word	0x00004d20
        /*05b8*/ 	.word	0x00000000
        /*05bc*/ 	.word	0x00000050
        /*05c0*/ 	.short	0x010a
        /*05c2*/ 	.byte	0xff
	.zero		1


	//   ....[77]....
        /*05c4*/ 	.word	0x00004e30
        /*05c8*/ 	.word	0x00000000
        /*05cc*/ 	.word	0x00000000
        /*05d0*/ 	.short	0x0101
        /*05d2*/ 	.byte	0xff
	.zero		1


	//   ....[78]....
        /*05d4*/ 	.word	0x000057a0
        /*05d8*/ 	.word	0x000000ff
        /*05dc*/ 	.word	0x00000030
        /*05e0*/ 	.short	0x010a
        /*05e2*/ 	.byte	0x2b
	.zero		1


	//   ....[79]....
        /*05e4*/ 	.word	0x000057b0
        /*05e8*/ 	.word	0x00000071
        /*05ec*/ 	.word	0x00000070
        /*05f0*/ 	.short	0x010a
        /*05f2*/ 	.byte	0xff
	.zero		1


	//   ....[80]....
        /*05f4*/ 	.word	0x00005900
        /*05f8*/ 	.word	0x000000ff
        /*05fc*/ 	.word	0x00000030
        /*0600*/ 	.short	0x010a
        /*0602*/ 	.byte	0x2b
	.zero		1


	//   ....[81]....
        /*0604*/ 	.word	0x000059e0
        /*0608*/ 	.word	0x000000ff
        /*060c*/ 	.word	0x00000000
        /*0610*/ 	.short	0x0101
        /*0612*/ 	.byte	0x04
	.zero		1


	//   ....[82]....
        /*0614*/ 	.word	0x00005a40
        /*0618*/ 	.word	0x00000071
        /*061c*/ 	.word	0x00000070
        /*0620*/ 	.short	0x010a
        /*0622*/ 	.byte	0xff
	.zero		1


	//   ....[83]....
        /*0624*/ 	.word	0x00005ce0
        /*0628*/ 	.word	0x00000071
        /*062c*/ 	.word	0x00000000
        /*0630*/ 	.short	0x0101
        /*0632*/ 	.byte	0xff
	.zero		1


	//   ....[84]....
        /*0634*/ 	.word	0x00006680
        /*0638*/ 	.word	0x00000003
        /*063c*/ 	.word	0x000000c0
        /*0640*/ 	.short	0x010a
        /*0642*/ 	.byte	0xff
	.zero		1


	//   ....[85]....
        /*0644*/ 	.word	0x000066e0
        /*0648*/ 	.word	0x00000002
        /*064c*/ 	.word	0x00000018
        /*0650*/ 	.short	0x010a
        /*0652*/ 	.byte	0xff
	.zero		1


	//   ....[86]....
        /*0654*/ 	.word	0x00006740
        /*0658*/ 	.word	0x00000002
        /*065c*/ 	.word	0x00000018
        /*0660*/ 	.short	0x010a
        /*0662*/ 	.byte	0xff
	.zero		1


	//   ....[87]....
        /*0664*/ 	.word	0x00006790
        /*0668*/ 	.word	0x00000002
        /*066c*/ 	.word	0x00000050
        /*0670*/ 	.short	0x010a
        /*0672*/ 	.byte	0xff
	.zero		1


	//   ....[88]....
        /*0674*/ 	.word	0x000067f0
        /*0678*/ 	.word	0x00000000
        /*067c*/ 	.word	0x00000000
        /*0680*/ 	.short	0x010a
        /*0682*/ 	.byte	0xff
	.zero		1


	//   ....[89]....
        /*0684*/ 	.word	0x00006850
        /*0688*/ 	.word	0x00000000
        /*068c*/ 	.word	0x00000000
        /*0690*/ 	.short	0x010a
        /*0692*/ 	.byte	0xff
	.zero		1


	//   ....[90]....
        /*0694*/ 	.word	0x000068a0
        /*0698*/ 	.word	0x00000000
        /*069c*/ 	.word	0x000000b0
        /*06a0*/ 	.short	0x010a
        /*06a2*/ 	.byte	0xff
	.zero		1


	//   ....[91]....
        /*06a4*/ 	.word	0x00006900
        /*06a8*/ 	.word	0x00000000
        /*06ac*/ 	.word	0x00000060
        /*06b0*/ 	.short	0x010a
        /*06b2*/ 	.byte	0xff
	.zero		1


	//   ....[92]....
        /*06b4*/ 	.word	0x00006950
        /*06b8*/ 	.word	0x00000000
        /*06bc*/ 	.word	0x00000050
        /*06c0*/ 	.short	0x010a
        /*06c2*/ 	.byte	0xff
	.zero		1


	//   ....[93]....
        /*06c4*/ 	.word	0x000069b0
        /*06c8*/ 	.word	0x00000000
        /*06cc*/ 	.word	0x00000060
        /*06d0*/ 	.short	0x010a
        /*06d2*/ 	.byte	0xff
	.zero		1


	//   ....[94]....
        /*06d4*/ 	.word	0x00006a10
        /*06d8*/ 	.word	0x00000004
        /*06dc*/ 	.word	0x00000008
        /*06e0*/ 	.short	0x010a
        /*06e2*/ 	.byte	0xff
	.zero		1


	//   ....[95]....
        /*06e4*/ 	.word	0x00006af0
        /*06e8*/ 	.word	0x00000002
        /*06ec*/ 	.word	0x00000008
        /*06f0*/ 	.short	0x010a
        /*06f2*/ 	.byte	0xff
	.zero		1


	//   ....[96]....
        /*06f4*/ 	.word	0x00006b40
        /*06f8*/ 	.word	0x00000000
        /*06fc*/ 	.word	0x00000050
        /*0700*/ 	.short	0x010a
        /*0702*/ 	.byte	0xff
	.zero		1


	//   ....[97]....
        /*0704*/ 	.word	0x00006ba0
        /*0708*/ 	.word	0x00000000
        /*070c*/ 	.word	0x00000090
        /*0710*/ 	.short	0x010a
        /*0712*/ 	.byte	0xff
	.zero		1


	//   ....[98]....
        /*0714*/ 	.word	0x00006c00
        /*0718*/ 	.word	0x00000000
        /*071c*/ 	.word	0x00000000
        /*0720*/ 	.short	0x010a
        /*0722*/ 	.byte	0xff
	.zero		1


	//   ....[99]....
        /*0724*/ 	.word	0x00006c60
        /*0728*/ 	.word	0x00000000
        /*072c*/ 	.word	0x00000000
        /*0730*/ 	.short	0x010a
        /*0732*/ 	.byte	0xff
	.zero		1


	//   ....[100]....
        /*0734*/ 	.word	0x00006cc0
        /*0738*/ 	.word	0x00000000
        /*073c*/ 	.word	0x00000000
        /*0740*/ 	.short	0x010a
        /*0742*/ 	.byte	0xff
	.zero		1


	//   ....[101]....
        /*0744*/ 	.word	0x00006d20
        /*0748*/ 	.word	0x00000000
        /*074c*/ 	.word	0x00000000
        /*0750*/ 	.short	0x010a
        /*0752*/ 	.byte	0xff
	.zero		1


	//   ....[102]....
        /*0754*/ 	.word	0x00006d80
        /*0758*/ 	.word	0x00000000
        /*075c*/ 	.word	0x000000d0
        /*0760*/ 	.short	0x010a
        /*0762*/ 	.byte	0xff
	.zero		1


	//   ....[103]....
        /*0764*/ 	.word	0x00006dd0
        /*0768*/ 	.word	0x00000000
        /*076c*/ 	.word	0x00000050
        /*0770*/ 	.short	0x010a
        /*0772*/ 	.byte	0xff
	.zero		1


	//   ....[104]....
        /*0774*/ 	.word	0x00006e30
        /*0778*/ 	.word	0x00000000
        /*077c*/ 	.word	0x00000048
        /*0780*/ 	.short	0x010a
        /*0782*/ 	.byte	0xff
	.zero		1


	//   ....[105]....
        /*0784*/ 	.word	0x00006e90
        /*0788*/ 	.word	0x00000003
        /*078c*/ 	.word	0x00000038
        /*0790*/ 	.short	0x010a
        /*0792*/ 	.byte	0xff
	.zero		1


	//   ....[106]....
        /*0794*/ 	.word	0x00006ee0
        /*0798*/ 	.word	0x00000000
        /*079c*/ 	.word	0x00000050
        /*07a0*/ 	.short	0x010a
        /*07a2*/ 	.byte	0xff
	.zero		1


	//   ....[107]....
        /*07a4*/ 	.word	0x00006f40
        /*07a8*/ 	.word	0x00000000
        /*07ac*/ 	.word	0x00000030
        /*07b0*/ 	.short	0x010a
        /*07b2*/ 	.byte	0xff
	.zero		1


	//   ....[108]....
        /*07b4*/ 	.word	0x00006f90
        /*07b8*/ 	.word	0x00000071
        /*07bc*/ 	.word	0x00000070
        /*07c0*/ 	.short	0x010a
        /*07c2*/ 	.byte	0xff
	.zero		1


	//----- nvinfo : EIATTR_NUM_MBARRIERS
	.align		4
.L_47:
        /*07c4*/ 	.byte	0x03, 0x38
        /*07c6*/ 	.short	0x001b


	//----- nvinfo : EIATTR_EXIT_INSTR_OFFSETS
	.align		4
        /*07c8*/ 	.byte	0x04, 0x1c
        /*07ca*/ 	.short	(.L_49 - .L_48)


	//   ....[0]....
.L_48:
        /*07cc*/ 	.word	0x00002720


	//   ....[1]....
        /*07d0*/ 	.word	0x00002c20


	//   ....[2]....
        /*07d4*/ 	.word	0x00002c80


	//   ....[3]....
        /*07d8*/ 	.word	0x00003eb0


	//   ....[4]....
        /*07dc*/ 	.word	0x000049e0


	//   ....[5]....
        /*07e0*/ 	.word	0x00004a20


	//   ....[6]....
        /*07e4*/ 	.word	0x00006670


	//----- nvinfo : EIATTR_MAX_THREADS
	.align		4
.L_49:
        /*07e8*/ 	.byte	0x04, 0x05
        /*07ea*/ 	.short	(.L_51 - .L_50)
.L_50:
        /*07ec*/ 	.word	0x00000100
        /*07f0*/ 	.word	0x00000001
        /*07f4*/ 	.word	0x00000001


	//----- nvinfo : EIATTR_CRS_STACK_SIZE
	.align		4
.L_51:
        /*07f8*/ 	.byte	0x04, 0x1e
        /*07fa*/ 	.short	(.L_53 - .L_52)
.L_52:
        /*07fc*/ 	.word	0x00000000


	//----- nvinfo : EIATTR_CBANK_PARAM_SIZE
	.align		4
.L_53:
        /*0800*/ 	.byte	0x03, 0x19
        /*0802*/ 	.short	0x0800


	//----- nvinfo : EIATTR_PARAM_CBANK
	.align		4
        /*0804*/ 	.byte	0x04, 0x0a
        /*0806*/ 	.short	(.L_55 - .L_54)
	.align		4
.L_54:
        /*0808*/ 	.word	index@(.nv.constant0._ZN7cutlass13device_kernelINS_4gemm6kernel13GemmUniversalIN4cute5tupleIJiiiiEEENS1_10collective13CollectiveMmaINS1_35MainloopSm100TmaUmmaWarpSpecializedILi3ELi2ELi4ENS5_IJNS4_1CILi2EEENSA_ILi1EEESC_EEEEENS5_IJNSA_ILi128EEENSA_ILi64EEENSA_ILi32EEEEEENS_12float_e5m2_tENS5_IJlSC_lEEESJ_SK_NS4_8TiledMMAINS4_8MMA_AtomIJNS4_10MMA_TraitsINS4_25SM100_MMA_F8F6F4_2x1SM_SSEJSJ_SJ_fSF_SG_NS4_17integral_constantINS4_4UMMA5MajorELSR_0EEESS_NSP_INSQ_7ScaleInELST_0EEESU_EEEEEENS4_6LayoutINS5_IJSC_SC_SC_EEENS5_IJNSA_ILi0EEESZ_SZ_EEEEENS5_IJNS4_10UnderscoreES12_S12_EEEEENS4_18SM100_TMA_2SM_LOADENS4_14ComposedLayoutINS4_7SwizzleILi1ELi4ELi3EEENS4_18smem_ptr_flag_bitsILi8EEENSX_INS5_IJNSA_ILi8EEESH_EEENS5_IJSH_SC_EEEEEEEvNS4_8identityES15_S1F_vS1G_EENS_8epilogue10collective18CollectiveEpilogueINS1I_23Sm100TmaWarpSpecializedILi1ELi1ELi32ELb0ELb0EEEJNS5_IJSG_SG_SH_EEENS5_IJNSX_ISG_SC_EES1O_EEESJ_SK_SJ_SK_NS1I_6fusion15FusionCallbacksIS1M_NS1Q_17LinearCombinationISJ_fSJ_fLNS_15FloatRoundStyleE2EEES1N_S1P_JEEENS4_5SM1004TMEM4LOAD26SM100_TMEM_LOAD_32dp32b32xENS4_13SM90_TMA_LOADENS16_INS17_ILi2ELi4ELi3EEES1A_NSX_INS5_IJS1B_SG_EEENS5_IJSG_SC_EEEEEEENS4_39AutoVectorizingCopyWithAssumedAlignmentILi128EEENS4_14SM90_TMA_STOREES25_S27_S27_EEEvvEEEEvNT_6ParamsE)
        /*080c*/ 	.short	0x0380
        /*080e*/ 	.short	0x0800


	//----- nvinfo : EIATTR_SW_WAR
	.align		4
.L_55:
        /*0810*/ 	.byte	0x04, 0x36
        /*0812*/ 	.short	(.L_57 - .L_56)
.L_56:
        /*0814*/ 	.word	0x00000008
.L_57:


//--------------------- .nv.callgraph             --------------------------
	.section	.nv.callgraph,"",@"SHT_CUDA_CALLGRAPH"
	.align	4
	.sectionentsize	8
	.align		4
        /*0000*/ 	.word	0x00000000
	.align		4
        /*0004*/ 	.word	0xffffffff
	.align		4
        /*0008*/ 	.word	index@(_ZN7cutlass13device_kernelINS_4gemm6kernel13GemmUniversalIN4cute5tupleIJiiiiEEENS1_10collective13CollectiveMmaINS1_35MainloopSm100TmaUmmaWarpSpecializedILi3ELi2ELi4ENS5_IJNS4_1CILi2EEENSA_ILi1EEESC_EEEEENS5_IJNSA_ILi128EEENSA_ILi64EEENSA_ILi32EEEEEENS_12float_e5m2_tENS5_IJlSC_lEEESJ_SK_NS4_8TiledMMAINS4_8MMA_AtomIJNS4_10MMA_TraitsINS4_25SM100_MMA_F8F6F4_2x1SM_SSEJSJ_SJ_fSF_SG_NS4_17integral_constantINS4_4UMMA5MajorELSR_0EEESS_NSP_INSQ_7ScaleInELST_0EEESU_EEEEEENS4_6LayoutINS5_IJSC_SC_SC_EEENS5_IJNSA_ILi0EEESZ_SZ_EEEEENS5_IJNS4_10UnderscoreES12_S12_EEEEENS4_18SM100_TMA_2SM_LOADENS4_14ComposedLayoutINS4_7SwizzleILi1ELi4ELi3EEENS4_18smem_ptr_flag_bitsILi8EEENSX_INS5_IJNSA_ILi8EEESH_EEENS5_IJSH_SC_EEEEEEEvNS4_8identityES15_S1F_vS1G_EENS_8epilogue10collective18CollectiveEpilogueINS1I_23Sm100TmaWarpSpecializedILi1ELi1ELi32ELb0ELb0EEEJNS5_IJSG_SG_SH_EEENS5_IJNSX_ISG_SC_EES1O_EEESJ_SK_SJ_SK_NS1I_6fusion15FusionCallbacksIS1M_NS1Q_17LinearCombinationISJ_fSJ_fLNS_15FloatRoundStyleE2EEES1N_S1P_JEEENS4_5SM1004TMEM4LOAD26SM100_TMEM_LOAD_32dp32b32xENS4_13SM90_TMA_LOADENS16_INS17_ILi2ELi4ELi3EEES1A_NSX_INS5_IJS1B_SG_EEENS5_IJSG_SC_EEEEEEENS4_39AutoVectorizingCopyWithAssumedAlignmentILi128EEENS4_14SM90_TMA_STOREES25_S27_S27_EEEvvEEEEvNT_6ParamsE)
	.align		4
        /*000c*/ 	.word	index@(__assertfail)
	.align		4
        /*0010*/ 	.word	0x00000000
	.align		4
        /*0014*/ 	.word	0xfffffffe
	.align		4
        /*0018*/ 	.word	0x00000000
	.align		4
        /*001c*/ 	.word	0xfffffffd
	.align		4
        /*0020*/ 	.word	0x00000000
	.align		4
        /*0024*/ 	.word	0xfffffffc


//--------------------- .nv.constant4             --------------------------
	.section	.nv.constant4,"a",@progbits
	.align	8
	.align		8
.nv.constant4:
        /*0000*/ 	.dword	__assertfail
	.align		8
        /*0008*/ 	.dword	__unnamed_1
	.align		8
        /*0010*/ 	.dword	__unnamed_2
	.align		8
        /*0018*/ 	.dword	_ZN39_INTERNAL_11635191_4_k_cu_287c185c_98504cuda3std3__45__cpo5beginE
	.align		8
        /*0020*/ 	.dword	_ZN39_INTERNAL_11635191_4_k_cu_287c185c_98504cuda3std3__45__cpo3endE
	.align		8
        /*0028*/ 	.dword	_ZN39_INTERNAL_11635191_4_k_cu_287c185c_98504cuda3std3__45__cpo6cbeginE
	.align		8
        /*0030*/ 	.dword	_ZN39_INTERNAL_11635191_4_k_cu_287c185c_98504cuda3std3__45__cpo4cendE
	.align		8
        /*0038*/ 	.dword	_ZN39_INTERNAL_11635191_4_k_cu_287c185c_98504cuda3std3__441_GLOBAL__N__11635191_4_k_cu_287c185c_98506ignoreE
	.align		8
        /*0040*/ 	.dword	_ZN39_INTERNAL_11635191_4_k_cu_287c185c_98504cuda3std3__419piecewise_constructE
	.align		8
        /*0048*/ 	.dword	_ZN39_INTERNAL_11635191_4_k_cu_287c185c_98504cuda3std3__48in_placeE
	.align		8
        /*0050*/ 	.dword	_ZN39_INTERNAL_11635191_4_k_cu_287c185c_98504cuda3std6ranges3__45__cpo4swapE
	.align		8
        /*0058*/ 	.dword	_ZN39_INTERNAL_11635191_4_k_cu_287c185c_98504cuda3std6ranges3__45__cpo9iter_moveE
	.align		8
        /*0060*/ 	.dword	_ZN39_INTERNAL_11635191_4_k_cu_287c185c_98504cute7productE
	.align		8
        /*0068*/ 	.dword	_ZN39_INTERNAL_11635191_4_k_cu_287c185c_98504cute1_E
	.align		8
        /*0070*/ 	.dword	$str$25
	.align		8
        /*0078*/ 	.dword	$str$26
	.align		8
        /*0080*/ 	.dword	$str$27
	.align		8
        /*0088*/ 	.dword	$str$28


//--------------------- .text._ZN7cutlass13device_kernelINS_4gemm6kernel13GemmUniversalIN4cute5tupleIJiiiiEEENS1_10collective13CollectiveMmaINS1_35MainloopSm100TmaUmmaWarpSpecializedILi3ELi2ELi4ENS5_IJNS4_1CILi2EEENSA_ILi1EEESC_EEEEENS5_IJNSA_ILi128EEENSA_ILi64EEENSA_ILi32EEEEEENS_12float_e5m2_tENS5_IJlSC_lEEESJ_SK_NS4_8TiledMMAINS4_8MMA_AtomIJNS4_10MMA_TraitsINS4_25SM100_MMA_F8F6F4_2x1SM_SSEJSJ_SJ_fSF_SG_NS4_17integral_constantINS4_4UMMA5MajorELSR_0EEESS_NSP_INSQ_7ScaleInELST_0EEESU_EEEEEENS4_6LayoutINS5_IJSC_SC_SC_EEENS5_IJNSA_ILi0EEESZ_SZ_EEEEENS5_IJNS4_10UnderscoreES12_S12_EEEEENS4_18SM100_TMA_2SM_LOADENS4_14ComposedLayoutINS4_7SwizzleILi1ELi4ELi3EEENS4_18smem_ptr_flag_bitsILi8EEENSX_INS5_IJNSA_ILi8EEESH_EEENS5_IJSH_SC_EEEEEEEvNS4_8identityES15_S1F_vS1G_EENS_8epilogue10collective18CollectiveEpilogueINS1I_23Sm100TmaWarpSpecializedILi1ELi1ELi32ELb0ELb0EEEJNS5_IJSG_SG_SH_EEENS5_IJNSX_ISG_SC_EES1O_EEESJ_SK_SJ_SK_NS1I_6fusion15FusionCallbacksIS1M_NS1Q_17LinearCombinationISJ_fSJ_fLNS_15FloatRoundStyleE2EEES1N_S1P_JEEENS4_5SM1004TMEM4LOAD26SM100_TMEM_LOAD_32dp32b32xENS4_13SM90_TMA_LOADENS16_INS17_ILi2ELi4ELi3EEES1A_NSX_INS5_IJS1B_SG_EEENS5_IJSG_SC_EEEEEEENS4_39AutoVectorizingCopyWithAssumedAlignmentILi128EEENS4_14SM90_TMA_STOREES25_S27_S27_EEEvvEEEEvNT_6ParamsE --------------------------
	.section	.text._ZN7cutlass13device_kernelINS_4gemm6kernel13GemmUniversalIN4cute5tupleIJiiiiEEENS1_10collective13CollectiveMmaINS1_35MainloopSm100TmaUmmaWarpSpecializedILi3ELi2ELi4ENS5_IJNS4_1CILi2EEENSA_ILi1EEESC_EEEEENS5_IJNSA_ILi128EEENSA_ILi64EEENSA_ILi32EEEEEENS_12float_e5m2_tENS5_IJlSC_lEEESJ_SK_NS4_8TiledMMAINS4_8MMA_AtomIJNS4_10MMA_TraitsINS4_25SM100_MMA_F8F6F4_2x1SM_SSEJSJ_SJ_fSF_SG_NS4_17integral_constantINS4_4UMMA5MajorELSR_0EEESS_NSP_INSQ_7ScaleInELST_0EEESU_EEEEEENS4_6LayoutINS5_IJSC_SC_SC_EEENS5_IJNSA_ILi0EEESZ_SZ_EEEEENS5_IJNS4_10UnderscoreES12_S12_EEEEENS4_18SM100_TMA_2SM_LOADENS4_14ComposedLayoutINS4_7SwizzleILi1ELi4ELi3EEENS4_18smem_ptr_flag_bitsILi8EEENSX_INS5_IJNSA_ILi8EEESH_EEENS5_IJSH_SC_EEEEEEEvNS4_8identityES15_S1F_vS1G_EENS_8epilogue10collective18CollectiveEpilogueINS1I_23Sm100TmaWarpSpecializedILi1ELi1ELi32ELb0ELb0EEEJNS5_IJSG_SG_SH_EEENS5_IJNSX_ISG_SC_EES1O_EEESJ_SK_SJ_SK_NS1I_6fusion15FusionCallbacksIS1M_NS1Q_17LinearCombinationISJ_fSJ_fLNS_15FloatRoundStyleE2EEES1N_S1P_JEEENS4_5SM1004TMEM4LOAD26SM100_TMEM_LOAD_32dp32b32xENS4_13SM90_TMA_LOADENS16_INS17_ILi2ELi4ELi3EEES1A_NSX_INS5_IJS1B_SG_EEENS5_IJSG_SC_EEEEEEENS4_39AutoVectorizingCopyWithAssumedAlignmentILi128EEENS4_14SM90_TMA_STOREES25_S27_S27_EEEvvEEEEvNT_6ParamsE,"ax",@progbits
	.align	128
.text._ZN7cutlass13device_kernelINS_4gemm6kernel13GemmUniversalIN4cute5tupleIJiiiiEEENS1_10collective13CollectiveMmaINS1_35MainloopSm100TmaUmmaWarpSpecializedILi3ELi2ELi4ENS5_IJNS4_1CILi2EEENSA_ILi1EEESC_EEEEENS5_IJNSA_ILi128EEENSA_ILi64EEENSA_ILi32EEEEEENS_12float_e5m2_tENS5_IJlSC_lEEESJ_SK_NS4_8TiledMMAINS4_8MMA_AtomIJNS4_10MMA_TraitsINS4_25SM100_MMA_F8F6F4_2x1SM_SSEJSJ_SJ_fSF_SG_NS4_17integral_constantINS4_4UMMA5MajorELSR_0EEESS_NSP_INSQ_7ScaleInELST_0EEESU_EEEEEENS4_6LayoutINS5_IJSC_SC_SC_EEENS5_IJNSA_ILi0EEESZ_SZ_EEEEENS5_IJNS4_10UnderscoreES12_S12_EEEEENS4_18SM100_TMA_2SM_LOADENS4_14ComposedLayoutINS4_7SwizzleILi1ELi4ELi3EEENS4_18smem_ptr_flag_bitsILi8EEENSX_INS5_IJNSA_ILi8EEESH_EEENS5_IJSH_SC_EEEEEEEvNS4_8identityES15_S1F_vS1G_EENS_8epilogue10collective18CollectiveEpilogueINS1I_23Sm100TmaWarpSpecializedILi1ELi1ELi32ELb0ELb0EEEJNS5_IJSG_SG_SH_EEENS5_IJNSX_ISG_SC_EES1O_EEESJ_SK_SJ_SK_NS1I_6fusion15FusionCallbacksIS1M_NS1Q_17LinearCombinationISJ_fSJ_fLNS_15FloatRoundStyleE2EEES1N_S1P_JEEENS4_5SM1004TMEM4LOAD26SM100_TMEM_LOAD_32dp32b32xENS4_13SM90_TMA_LOADENS16_INS17_ILi2ELi4ELi3EEES1A_NSX_INS5_IJS1B_SG_EEENS5_IJSG_SC_EEEEEEENS4_39AutoVectorizingCopyWithAssumedAlignmentILi128EEENS4_14SM90_TMA_STOREES25_S27_S27_EEEvvEEEEvNT_6ParamsE:
        .type           _ZN7cutlass13device_kernelINS_4gemm6kernel13GemmUniversalIN4cute5tupleIJiiiiEEENS1_10collective13CollectiveMmaINS1_35MainloopSm100TmaUmmaWarpSpecializedILi3ELi2ELi4ENS5_IJNS4_1CILi2EEENSA_ILi1EEESC_EEEEENS5_IJNSA_ILi128EEENSA_ILi64EEENSA_ILi32EEEEEENS_12float_e5m2_tENS5_IJlSC_lEEESJ_SK_NS4_8TiledMMAINS4_8MMA_AtomIJNS4_10MMA_TraitsINS4_25SM100_MMA_F8F6F4_2x1SM_SSEJSJ_SJ_fSF_SG_NS4_17integral_constantINS4_4UMMA5MajorELSR_0EEESS_NSP_INSQ_7ScaleInELST_0EEESU_EEEEEENS4_6LayoutINS5_IJSC_SC_SC_EEENS5_IJNSA_ILi0EEESZ_SZ_EEEEENS5_IJNS4_10UnderscoreES12_S12_EEEEENS4_18SM100_TMA_2SM_LOADENS4_14ComposedLayoutINS4_7SwizzleILi1ELi4ELi3EEENS4_18smem_ptr_flag_bitsILi8EEENSX_INS5_IJNSA_ILi8EEESH_EEENS5_IJSH_SC_EEEEEEEvNS4_8identityES15_S1F_vS1G_EENS_8epilogue10collective18CollectiveEpilogueINS1I_23Sm100TmaWarpSpecializedILi1ELi1ELi32ELb0ELb0EEEJNS5_IJSG_SG_SH_EEENS5_IJNSX_ISG_SC_EES1O_EEESJ_SK_SJ_SK_NS1I_6fusion15FusionCallbacksIS1M_NS1Q_17LinearCombinationISJ_fSJ_fLNS_15FloatRoundStyleE2EEES1N_S1P_JEEENS4_5SM1004TMEM4LOAD26SM100_TMEM_LOAD_32dp32b32xENS4_13SM90_TMA_LOADENS16_INS17_ILi2ELi4ELi3EEES1A_NSX_INS5_IJS1B_SG_EEENS5_IJSG_SC_EEEEEEENS4_39AutoVectorizingCopyWithAssumedAlignmentILi128EEENS4_14SM90_TMA_STOREES25_S27_S27_EEEvvEEEEvNT_6ParamsE,@function
        .size           _ZN7cutlass13device_kernelINS_4gemm6kernel13GemmUniversalIN4cute5tupleIJiiiiEEENS1_10collective13CollectiveMmaINS1_35MainloopSm100TmaUmmaWarpSpecializedILi3ELi2ELi4ENS5_IJNS4_1CILi2EEENSA_ILi1EEESC_EEEEENS5_IJNSA_ILi128EEENSA_ILi64EEENSA_ILi32EEEEEENS_12float_e5m2_tENS5_IJlSC_lEEESJ_SK_NS4_8TiledMMAINS4_8MMA_AtomIJNS4_10MMA_TraitsINS4_25SM100_MMA_F8F6F4_2x1SM_SSEJSJ_SJ_fSF_SG_NS4_17integral_constantINS4_4UMMA5MajorELSR_0EEESS_NSP_INSQ_7ScaleInELST_0EEESU_EEEEEENS4_6LayoutINS5_IJSC_SC_SC_EEENS5_IJNSA_ILi0EEESZ_SZ_EEEEENS5_IJNS4_10UnderscoreES12_S12_EEEEENS4_18SM100_TMA_2SM_LOADENS4_14ComposedLayoutINS4_7SwizzleILi1ELi4ELi3EEENS4_18smem_ptr_flag_bitsILi8EEENSX_INS5_IJNSA_ILi8EEESH_EEENS5_IJSH_SC_EEEEEEEvNS4_8identityES15_S1F_vS1G_EENS_8epilogue10collective18CollectiveEpilogueINS1I_23Sm100TmaWarpSpecializedILi1ELi1ELi32ELb0ELb0EEEJNS5_IJSG_SG_SH_EEENS5_IJNSX_ISG_SC_EES1O_EEESJ_SK_SJ_SK_NS1I_6fusion15FusionCallbacksIS1M_NS1Q_17LinearCombinationISJ_fSJ_fLNS_15FloatRoundStyleE2EEES1N_S1P_JEEENS4_5SM1004TMEM4LOAD26SM100_TMEM_LOAD_32dp32b32xENS4_13SM90_TMA_LOADENS16_INS17_ILi2ELi4ELi3EEES1A_NSX_INS5_IJS1B_SG_EEENS5_IJSG_SC_EEEEEEENS4_39AutoVectorizingCopyWithAssumedAlignmentILi128EEENS4_14SM90_TMA_STOREES25_S27_S27_EEEvvEEEEvNT_6ParamsE,(.L_x_146 - _ZN7cutlass13device_kernelINS_4gemm6kernel13GemmUniversalIN4cute5tupleIJiiiiEEENS1_10collective13CollectiveMmaINS1_35MainloopSm100TmaUmmaWarpSpecializedILi3ELi2ELi4ENS5_IJNS4_1CILi2EEENSA_ILi1EEESC_EEEEENS5_IJNSA_ILi128EEENSA_ILi64EEENSA_ILi32EEEEEENS_12float_e5m2_tENS5_IJlSC_lEEESJ_SK_NS4_8TiledMMAINS4_8MMA_AtomIJNS4_10MMA_TraitsINS4_25SM100_MMA_F8F6F4_2x1SM_SSEJSJ_SJ_fSF_SG_NS4_17integral_constantINS4_4UMMA5MajorELSR_0EEESS_NSP_INSQ_7ScaleInELST_0EEESU_EEEEEENS4_6LayoutINS5_IJSC_SC_SC_EEENS5_IJNSA_ILi0EEESZ_SZ_EEEEENS5_IJNS4_10UnderscoreES12_S12_EEEEENS4_18SM100_TMA_2SM_LOADENS4_14ComposedLayoutINS4_7SwizzleILi1ELi4ELi3EEENS4_18smem_ptr_flag_bitsILi8EEENSX_INS5_IJNSA_ILi8EEESH_EEENS5_IJSH_SC_EEEEEEEvNS4_8identityES15_S1F_vS1G_EENS_8epilogue10collective18CollectiveEpilogueINS1I_23Sm100TmaWarpSpecializedILi1ELi1ELi32ELb0ELb0EEEJNS5_IJSG_SG_SH_EEENS5_IJNSX_ISG_SC_EES1O_EEESJ_SK_SJ_SK_NS1I_6fusion15FusionCallbacksIS1M_NS1Q_17LinearCombinationISJ_fSJ_fLNS_15FloatRoundStyleE2EEES1N_S1P_JEEENS4_5SM1004TMEM4LOAD26SM100_TMEM_LOAD_32dp32b32xENS4_13SM90_TMA_LOADENS16_INS17_ILi2ELi4ELi3EEES1A_NSX_INS5_IJS1B_SG_EEENS5_IJSG_SC_EEEEEEENS4_39AutoVectorizingCopyWithAssumedAlignmentILi128EEENS4_14SM90_TMA_STOREES25_S27_S27_EEEvvEEEEvNT_6ParamsE)
        .other          _ZN7cutlass13device_kernelINS_4gemm6kernel13GemmUniversalIN4cute5tupleIJiiiiEEENS1_10collective13CollectiveMmaINS1_35MainloopSm100TmaUmmaWarpSpecializedILi3ELi2ELi4ENS5_IJNS4_1CILi2EEENSA_ILi1EEESC_EEEEENS5_IJNSA_ILi128EEENSA_ILi64EEENSA_ILi32EEEEEENS_12float_e5m2_tENS5_IJlSC_lEEESJ_SK_NS4_8TiledMMAINS4_8MMA_AtomIJNS4_10MMA_TraitsINS4_25SM100_MMA_F8F6F4_2x1SM_SSEJSJ_SJ_fSF_SG_NS4_17integral_constantINS4_4UMMA5MajorELSR_0EEESS_NSP_INSQ_7ScaleInELST_0EEESU_EEEEEENS4_6LayoutINS5_IJSC_SC_SC_EEENS5_IJNSA_ILi0EEESZ_SZ_EEEEENS5_IJNS4_10UnderscoreES12_S12_EEEEENS4_18SM100_TMA_2SM_LOADENS4_14ComposedLayoutINS4_7SwizzleILi1ELi4ELi3EEENS4_18smem_ptr_flag_bitsILi8EEENSX_INS5_IJNSA_ILi8EEESH_EEENS5_IJSH_SC_EEEEEEEvNS4_8identityES15_S1F_vS1G_EENS_8epilogue10collective18CollectiveEpilogueINS1I_23Sm100TmaWarpSpecializedILi1ELi1ELi32ELb0ELb0EEEJNS5_IJSG_SG_SH_EEENS5_IJNSX_ISG_SC_EES1O_EEESJ_SK_SJ_SK_NS1I_6fusion15FusionCallbacksIS1M_NS1Q_17LinearCombinationISJ_fSJ_fLNS_15FloatRoundStyleE2EEES1N_S1P_JEEENS4_5SM1004TMEM4LOAD26SM100_TMEM_LOAD_32dp32b32xENS4_13SM90_TMA_LOADENS16_INS17_ILi2ELi4ELi3EEES1A_NSX_INS5_IJS1B_SG_EEENS5_IJSG_SC_EEEEEEENS4_39AutoVectorizingCopyWithAssumedAlignmentILi128EEENS4_14SM90_TMA_STOREES25_S27_S27_EEEvvEEEEvNT_6ParamsE,@"STO_CUDA_ENTRY STV_DEFAULT"
_ZN7cutlass13device_kernelINS_4gemm6kernel13GemmUniversalIN4cute5tupleIJiiiiEEENS1_10collective13CollectiveMmaINS1_35MainloopSm100TmaUmmaWarpSpecializedILi3ELi2ELi4ENS5_IJNS4_1CILi2EEENSA_ILi1EEESC_EEEEENS5_IJNSA_ILi128EEENSA_ILi64EEENSA_ILi32EEEEEENS_12float_e5m2_tENS5_IJlSC_lEEESJ_SK_NS4_8TiledMMAINS4_8MMA_AtomIJNS4_10MMA_TraitsINS4_25SM100_MMA_F8F6F4_2x1SM_SSEJSJ_SJ_fSF_SG_NS4_17integral_constantINS4_4UMMA5MajorELSR_0EEESS_NSP_INSQ_7ScaleInELST_0EEESU_EEEEEENS4_6LayoutINS5_IJSC_SC_SC_EEENS5_IJNSA_ILi0EEESZ_SZ_EEEEENS5_IJNS4_10UnderscoreES12_S12_EEEEENS4_18SM100_TMA_2SM_LOADENS4_14ComposedLayoutINS4_7SwizzleILi1ELi4ELi3EEENS4_18smem_ptr_flag_bitsILi8EEENSX_INS5_IJNSA_ILi8EEESH_EEENS5_IJSH_SC_EEEEEEEvNS4_8identityES15_S1F_vS1G_EENS_8epilogue10collective18CollectiveEpilogueINS1I_23Sm100TmaWarpSpecializedILi1ELi1ELi32ELb0ELb0EEEJNS5_IJSG_SG_SH_EEENS5_IJNSX_ISG_SC_EES1O_EEESJ_SK_SJ_SK_NS1I_6fusion15FusionCallbacksIS1M_NS1Q_17LinearCombinationISJ_fSJ_fLNS_15FloatRoundStyleE2EEES1N_S1P_JEEENS4_5SM1004TMEM4LOAD26SM100_TMEM_LOAD_32dp32b32xENS4_13SM90_TMA_LOADENS16_INS17_ILi2ELi4ELi3EEES1A_NSX_INS5_IJS1B_SG_EEENS5_IJSG_SC_EEEEEEENS4_39AutoVectorizingCopyWithAssumedAlignmentILi128EEENS4_14SM90_TMA_STOREES25_S27_S27_EEEvvEEEEvNT_6ParamsE:
[----:B------:R-:W1:Y:S01]  /*0000*/  LDC R1, c[0x0][0x37c] ;  /* 0x0000df00ff017b82 */ /* 0x000e620000000800 */
[----:B------:R-:W2:Y:S01]  /*0010*/  S2R R103, SR_TID.X ;  /* 0x0000000000677919 */ /* 0x000ea20000002100 */
[----:B------:R-:W3:Y:S06]  /*0020*/  LDCU.64 UR6, c[0x0][0x890] ;  /* 0x00011200ff0677ac */ /* 0x000eec0008000a00 */
[----:B------:R-:W4:Y:S01]  /*0030*/  S2UR UR37, SR_CgaCtaId ;  /* 0x00000000002579c3 */ /* 0x000f220000008800 */
[----:B------:R-:W-:Y:S02]  /*0040*/  PRMT R95, RZ, 0x7610, R95 ;  /* 0x00007610ff5f7816 */ /* 0x000fe4000000005f */
[----:B------:R-:W-:Y:S01]  /*0050*/  ELECT P1, URZ, PT ;  /* 0x0000000000ff782f */ /* 0x000fe20003820000 */
[----:B------:R-:W1:Y:S01]  /*0060*/  LDCU.64 UR40, c[0x0][0x358] ;  /* 0x00006b00ff2877ac */ /* 0x000e620008000a00 */
[----:B---3--:R-:W-:-:S04]  /*0070*/  UISETP.NE.U32.AND UP0, UPT, UR6, URZ, UPT ;  /* 0x000000ff0600728c */ /* 0x008fc8000bf05070 */
[----:B------:R-:W-:Y:S02]  /*0080*/  UISETP.NE.AND.EX UP0, UPT, UR7, URZ, UPT, UP0 ;  /* 0x000000ff0700728c */ /* 0x000fe4000bf05300 */
[----:B----4-:R-:W-:Y:S02]  /*0090*/  ULOP3.LUT UR5, UR37, 0x1, URZ, 0xc0, !UPT ;  /* 0x0000000125057892 */ /* 0x010fe4000f8ec0ff */
[----:B------:R-:W-:Y:S01]  /*00a0*/  ULOP3.LUT UR4, UR37, 0x1, URZ, 0x3c, !UPT ;  /* 0x0000000125047892 */ /* 0x000fe2000f8e3cff */
[----:B--2---:R-:W-:-:S05]  /*00b0*/  SHF.R.U32.HI R106, RZ, 0x5, R103 ;  /* 0x00000005ff6a7819 */ /* 0x004fca0000011667 */
[----:B------:R-:W2:Y:S02]  /*00c0*/  SHFL.IDX PT, R0, R106, RZ, 0x1f ;  /* 0x00001fff6a007589 */ /* 0x000ea400000e0000 */
[----:B--2---:R-:W-:Y:S01]  /*00d0*/  R2UR UR10, R0 ;  /* 0x00000000000a72ca */ /* 0x004fe200000e0000 */
[----:B-1----:R-:W-:-:S14]  /*00e0*/  BRA.U UP0, `(.L_x_0) ;  /* 0x00000001002c7547 */ /* 0x002fdc000b800000 */
[----:B------:R-:W1:Y:S02]  /*00f0*/  LDCU.64 UR8, c[0x0][0x888] ;  /* 0x00011100ff0877ac */ /* 0x000e640008000a00 */
[----:B-1----:R-:W-:-:S04]  /*0100*/  UISETP.NE.U32.AND UP0, UPT, UR8, URZ, UPT ;  /* 0x000000ff0800728c */ /* 0x002fc8000bf05070 */
[----:B------:R-:W-:-:S09]  /*0110*/  UISETP.NE.AND.EX UP0, UPT, UR9, URZ, UPT, UP0 ;  /* 0x000000ff0900728c */ /* 0x000fd2000bf05300 */
[----:B------:R-:W-:Y:S05]  /*0120*/  BRA.U !UP0, `(.L_x_1) ;  /* 0x0000000108107547 */ /* 0x000fea000b800000 */
[----:B------:R-:W1:Y:S02]  /*0130*/  LDC.64 R2, c[0x0][0x888] ;  /* 0x00022200ff027b82 */ /* 0x000e640000000a00 */
[----:B-1----:R1:W5:Y:S01]  /*0140*/  LDG.E R49, desc[UR40][R2.64] ;  /* 0x0000002802317981 */ /* 0x002362000c1e1900 */
[----:B------:R-:W-:Y:S01]  /*0150*/  HFMA2 R95, -RZ, RZ, 0, 5.9604644775390625e-08 ;  /* 0x00000001ff5f7431 */ /* 0x000fe200000001ff */
[----:B------:R-:W-:Y:S05]  /*0160*/  BRA `(.L_x_0) ;  /* 0x00000000000c7947 */ /* 0x000fea0003800000 */
.L_x_1:
[----:B------:R-:W1:Y:S01]  /*0170*/  LDCU UR8, c[0x0][0x880] ;  /* 0x00011000ff0877ac */ /* 0x000e620008000800 */
[----:B------:R-:W-:Y:S01]  /*0180*/  HFMA2 R95, -RZ, RZ, 0, 5.9604644775390625e-08 ;  /* 0x00000001ff5f7431 */ /* 0x000fe200000001ff */
[----:B-1----:R-:W-:-:S07]  /*0190*/  MOV R49, UR8 ;  /* 0x0000000800317c02 */ /* 0x002fce0008000f00 */
.L_x_0:
[----:B------:R-:W2:Y:S02]  /*01a0*/  LDCU.64 UR8, c[0x0][0x8b0] ;  /* 0x00011600ff0877ac */ /* 0x000ea40008000a00 */
[----:B--2---:R-:W-:-:S04]  /*01b0*/  UISETP.NE.U32.AND UP0, UPT, UR8, URZ, UPT ;  /* 0x000000ff0800728c */ /* 0x004fc8000bf05070 */
[----:B------:R-:W-:-:S09]  /*01c0*/  UISETP.NE.AND.EX UP0, UPT, UR9, URZ, UPT, UP0 ;  /* 0x000000ff0900728c */ /* 0x000fd2000bf05300 */
[----:B------:R-:W-:Y:S05]  /*01d0*/  BRA.U UP0, `(.L_x_2) ;  /* 0x0000000100247547 */ /* 0x000fea000b800000 */
[----:B------:R-:W2:Y:S02]  /*01e0*/  LDCU.64 UR8, c[0x0][0x8a8] ;  /* 0x00011500ff0877ac */ /* 0x000ea40008000a00 */
[----:B--2---:R-:W-:-:S04]  /*01f0*/  UISETP.NE.U32.AND UP0, UPT, UR8, URZ, UPT ;  /* 0x000000ff0800728c */ /* 0x004fc8000bf05070 */
[----:B------:R-:W-:-:S09]  /*0200*/  UISETP.NE.AND.EX UP0, UPT, UR9, URZ, UPT, UP0 ;  /* 0x000000ff0900728c */ /* 0x000fd2000bf05300 */
[----:B------:R-:W-:Y:S05]  /*0210*/  BRA.U !UP0, `(.L_x_3) ;  /* 0x00000001080c7547 */ /* 0x000fea000b800000 */
[----:B------:R-:W2:Y:S02]  /*0220*/  LDC.64 R46, c[0x0][0x8a8] ;  /* 0x00022a00ff2e7b82 */ /* 0x000ea40000000a00 */
[----:B--2---:R2:W5:Y:S01]  /*0230*/  LDG.E R46, desc[UR40][R46.64] ;  /* 0x000000282e2e7981 */ /* 0x004562000c1e1900 */
[----:B------:R-:W-:Y:S05]  /*0240*/  BRA `(.L_x_2) ;  /* 0x0000000000087947 */ /* 0x000fea0003800000 */
.L_x_3:
[----:B------:R-:W2:Y:S02]  /*0250*/  LDCU UR8, c[0x0][0x8a0] ;  /* 0x00011400ff0877ac */ /* 0x000ea40008000800 */
[----:B--2---:R-:W-:Y:S02]  /*0260*/  MOV R46, UR8 ;  /* 0x00000008002e7c02 */ /* 0x004fe40008000f00 */
.L_x_2:
[----:B------:R-:W-:Y:S01]  /*0270*/  IMAD.U32 R0, RZ, RZ, UR10 ;  /* 0x0000000aff007e24 */ /* 0x000fe2000f8e00ff */
[----:B------:R-:W-:Y:S04]  /*0280*/  BSSY.RECONVERGENT B0, `(.L_x_4) ;  /* 0x000000c000007945 */ /* 0x000fe80003800200 */
[C---:B------:R-:W-:Y:S02]  /*0290*/  ISETP.NE.OR P2, PT, R0.reuse, 0x1, !P1 ;  /* 0x000000010000780c */ /* 0x040fe40004f45670 */
[----:B------:R-:W-:-:S11]  /*02a0*/  ISETP.NE.OR P0, PT, R0, 0x3, !P1 ;  /* 0x000000030000780c */ /* 0x000fd60004f05670 */
[----:B------:R-:W-:Y:S05]  /*02b0*/  @P2 BRA `(.L_x_5) ;  /* 0x0000000000202947 */ /* 0x000fea0003800000 */
[----:B------:R-:W3:Y:S02]  /*02c0*/  LDCU.64 UR8, c[0x0][0x348] ;  /* 0x00006900ff0877ac */ /* 0x000ee40008000a00 */
[----:B---3--:R-:W-:Y:S02]  /*02d0*/  UIADD3 UR12, UP1, UPT, UR8, 0x80, URZ ;  /* 0x00000080080c7890 */ /* 0x008fe4000ff3e0ff */
[----:B------:R-:W-:Y:S02]  /*02e0*/  UIADD3 UR8, UP0, UPT, UR8, 0x180, URZ ;  /* 0x0000018008087890 */ /* 0x000fe4000ff1e0ff */
[----:B------:R-:W-:Y:S02]  /*02f0*/  UIADD3.X UR13, UPT, UPT, URZ, UR9, URZ, UP1, !UPT ;  /* 0x00000009ff0d7290 */ /* 0x000fe40008ffe4ff */
[----:B------:R-:W-:-:S07]  /*0300*/  UIADD3.X UR9, UPT, UPT, URZ, UR9, URZ, UP0, !UPT ;  /* 0x00000009ff097290 */ /* 0x000fce00087fe4ff */
[----:B------:R3:W-:Y:S02]  /*0310*/  UTMACCTL.PF [UR12] ;  /* 0x000000000c0079b9 */ /* 0x0007e40008040000 */
[----:B------:R3:W-:Y:S02]  /*0320*/  UTMACCTL.PF [UR8] ;  /* 0x00000000080079b9 */ /* 0x0007e40008040000 */
[----:B---3--:R-:W-:Y:S01]  /*0330*/  NOP ;  /* 0x0000000000007918 */ /* 0x008fe20000000000 */
.L_x_5:
[----:B------:R-:W-:Y:S05]  /*0340*/  BSYNC.RECONVERGENT B0 ;  /* 0x0000000000007941 */ /* 0x000fea0003800200 */
.L_x_4:
[----:B------:R-:W-:Y:S04]  /*0350*/  BSSY.RECONVERGENT B0, `(.L_x_6) ;  /* 0x000000a000007945 */ /* 0x000fe80003800200 */
        /* <DEDUP_REMOVED lines=9> */
.L_x_7:
[----:B------:R-:W-:Y:S05]  /*03f0*/  BSYNC.RECONVERGENT B0 ;  /* 0x0000000000007941 */ /* 0x000fea0003800200 */
.L_x_6:
[----:B------:R-:W3:Y:S01]  /*0400*/  LDCU.64 UR8, c[0x0][0x888] ;  /* 0x00011100ff0877ac */ /* 0x000ee20008000a00 */
[----:B------:R-:W-:Y:S02]  /*0410*/  UISETP.EQ.U32.AND UP1, UPT, UR6, URZ, UPT ;  /* 0x000000ff0600728c */ /* 0x000fe4000bf22070 */
[----:B------:R-:W-:Y:S02]  /*0420*/  UPLOP3.LUT UP5, UPT, UPT, UPT, UPT, 0x80, 0x8 ;  /* 0x000000000008789c */ /* 0x000fe40003faf070 */
[----:B---3--:R-:W-:-:S04]  /*0430*/  UISETP.NE.U32.AND UP0, UPT, UR8, URZ, UPT ;  /* 0x000000ff0800728c */ /* 0x008fc8000bf05070 */
[----:B------:R-:W-:-:S04]  /*0440*/  UISETP.NE.AND.EX UP0, UPT, UR9, URZ, UPT, UP0 ;  /* 0x000000ff0900728c */ /* 0x000fc8000bf05300 */
[----:B------:R-:W-:-:S04]  /*0450*/  UISETP.EQ.OR.EX UP2, UPT, UR7, URZ, !UP0, UP1 ;  /* 0x000000ff0700728c */ /* 0x000fc8000c742710 */
[----:B------:R-:W-:-:S05]  /*0460*/  UP2UR UR44, UPR, URZ, 0x4 ;  /* 0x00000004ff2c7883 */ /* 0x000fca0008000000 */
[----:B------:R-:W-:Y:S07]  /*0470*/  BRA.U !UP2, `(.L_x_8) ;  /* 0x000000010a207547 */ /* 0x000fee000b800000 */
[----:B------:R-:W-:Y:S01]  /*0480*/  UISETP.NE.U32.AND UP2, UPT, UR6, URZ, UPT ;  /* 0x000000ff0600728c */ /* 0x000fe2000bf45070 */
[----:B-----5:R-:W-:Y:S01]  /*0490*/  FSETP.NEU.AND P0, PT, R49, RZ, PT ;  /* 0x000000ff3100720b */ /* 0x020fe20003f0d000 */
[----:B------:R-:W-:Y:S02]  /*04a0*/  USEL UR6, URZ, 0xffffffff, UP0 ;  /* 0xffffffffff067887 */ /* 0x000fe40008000000 */
[----:B------:R-:W-:-:S10]  /*04b0*/  UISETP.NE.AND.EX UP2, UPT, UR7, URZ, UPT, UP2 ;  /* 0x000000ff0700728c */ /* 0x000fd4000bf45320 */
[----:B------:R-:W-:Y:S01]  /*04c0*/  VOTEU.ANY UP1, P0 ;  /* 0x0000000000ff7886 */ /* 0x000fe20000020100 */
[----:B------:R-:W-:-:S04]  /*04d0*/  @!UP2 USEL UR6, URZ, 0xffffffff, UP1 ;  /* 0xffffffffff06a887 */ /* 0x000fc80008800000 */
[----:B------:R-:W-:-:S04]  /*04e0*/  ULOP3.LUT UR6, UR6, 0x1, URZ, 0xc0, !UPT ;  /* 0x0000000106067892 */ /* 0x000fc8000f8ec0ff */
[----:B------:R-:W-:-:S11]  /*04f0*/  UISETP.NE.U32.AND UP5, UPT, UR6, 0x1, UPT ;  /* 0x000000010600788c */ /* 0x000fd6000bfa5070 */
.L_x_8:
[----:B------:R-:W3:Y:S01]  /*0500*/  SHFL.IDX PT, R0, R106, RZ, 0x1f ;  /* 0x00001fff6a007589 */ /* 0x000ee200000e0000 */
[----:B------:R-:W-:-:S04]  /*0510*/  UISETP.NE.AND UP1, UPT, UR10, 0x2, UPT ;  /* 0x000000020a00788c */ /* 0x000fc8000bf25270 */
[----:B------:R-:W-:Y:S02]  /*0520*/  UISETP.EQ.AND UP2, UPT, UR5, URZ, !UP1 ;  /* 0x000000ff0500728c */ /* 0x000fe4000cf42270 */
[----:B------:R-:W-:-:S04]  /*0530*/  USEL UR7, URZ, 0x1, UP1 ;  /* 0x00000001ff077887 */ /* 0x000fc80008800000 */
[----:B------:R-:W-:Y:S02]  /*0540*/  PLOP3.LUT P5, PT, P1, PT, UP2, 0x80, 0x8 ;  /* 0x000000000008781c */ /* 0x000fe40000faf028 */
[----:B---3--:R-:W-:-:S13]  /*0550*/  ISETP.NE.AND P0, PT, R0, RZ, PT ;  /* 0x000000ff0000720c */ /* 0x008fda0003f05270 */
[----:B------:R-:W-:Y:S05]  /*0560*/  @P0 BRA `(.L_x_9) ;  /* 0x00000000003c0947 */ /* 0x000fea0003800000 */
[----:B------:R-:W-:Y:S01]  /*0570*/  UMOV UR8, 0x400 ;  /* 0x0000040000087882 */ /* 0x000fe20000000000 */
[----:B------:R-:W-:Y:S01]  /*0580*/  UMOV UR6, 0x1 ;  /* 0x0000000100067882 */ /* 0x000fe20000000000 */
[----:B------:R-:W-:Y:S02]  /*0590*/  ULEA UR8, UR37, UR8, 0x18 ;  /* 0x0000000825087291 */ /* 0x000fe4000f8ec0ff */
[----:B------:R-:W-:-:S04]  /*05a0*/  UIADD3 UR12, UPT, UPT, -UR6, 0x100000, URZ ;  /* 0x00100000060c7890 */ /* 0x000fc8000fffe1ff */
[----:B------:R-:W-:Y:S02]  /*05b0*/  USHF.L.U32 UR13, UR12, 0xb, URZ ;  /* 0x0000000b0c0d7899 */ /* 0x000fe400080006ff */
[----:B------:R-:W-:Y:S01]  /*05c0*/  USHF.L.U32 UR12, UR12, 0x1, URZ ;  /* 0x000000010c0c7899 */ /* 0x000fe200080006ff */
[----:B------:R-:W-:Y:S01]  /*05d0*/  ELECT P0, URZ, PT ;  /* 0x0000000000ff782f */ /* 0x000fe20003800000 */
[----:B------:R-:W3:Y:S10]  /*05e0*/  FENCE.VIEW.ASYNC.S ;  /* 0x00000000000073c6 */ /* 0x000ef40000000000 */
[----:B---3--:R3:W4:Y:S01]  /*05f0*/  SYNCS.EXCH.64 URZ, [UR8], UR12 ;  /* 0x0000000c08ff75b2 */ /* 0x0087220008000100 */
[----:B------:R3:W1:Y:S01]  /*0600*/  SYNCS.EXCH.64 URZ, [UR8+0x18], UR12 ;  /* 0x0000180c08ff75b2 */ /* 0x0006620008000100 */
[----:B------:R3:W1:Y:S01]  /*0610*/  SYNCS.EXCH.64 URZ, [UR8+0x8], UR12 ;  /* 0x0000080c08ff75b2 */ /* 0x0006620008000100 */
[----:B------:R3:W1:Y:S01]  /*0620*/  SYNCS.EXCH.64 URZ, [UR8+0x20], UR12 ;  /* 0x0000200c08ff75b2 */ /* 0x0006620008000100 */
[----:B------:R3:W1:Y:S01]  /*0630*/  SYNCS.EXCH.64 URZ, [UR8+0x10], UR12 ;  /* 0x0000100c08ff75b2 */ /* 0x0006620008000100 */
[----:B------:R3:W1:Y:S01]  /*0640*/  SYNCS.EXCH.64 URZ, [UR8+0x28], UR12 ;  /* 0x0000280c08ff75b2 */ /* 0x0006620008000100 */
[----:B------:R-:W-:Y:S01]  /*0650*/  NOP ;  /* 0x0000000000007918 */ /* 0x000fe20000000000 */
.L_x_9:
[----:B------:R-:W2:Y:S01]  /*0660*/  SHFL.IDX PT, R0, R106, RZ, 0x1f ;  /* 0x00001fff6a007589 */ /* 0x000ea200000e0000 */
[----:B------:R-:W-:Y:S01]  /*0670*/  NOP ;  /* 0x0000000000007918 */ /* 0x000fe20000000000 */
[----:B--2---:R-:W-:-:S13]  /*0680*/  ISETP.NE.AND P0, PT, R0, 0x1, PT ;  /* 0x000000010000780c */ /* 0x004fda0003f05270 */
[----:B------:R-:W-:Y:S05]  /*0690*/  @P0 BRA `(.L_x_10) ;  /* 0x00000000003c0947 */ /* 0x000fea0003800000 */
[----:B------:R-:W-:Y:S01]  /*06a0*/  UMOV UR9, 0x400 ;  /* 0x0000040000097882 */ /* 0x000fe20000000000 */
[----:B---3--:R-:W-:Y:S01]  /*06b0*/  UMOV UR8, 0x20 ;  /* 0x0000002000087882 */ /* 0x008fe20000000000 */
[----:B------:R-:W-:Y:S01]  /*06c0*/  UMOV UR6, 0x80 ;  /* 0x0000008000067882 */ /* 0x000fe20000000000 */
[----:B------:R-:W-:Y:S02]  /*06d0*/  ULEA UR9, UR37, UR9, 0x18 ;  /* 0x0000000925097291 */ /* 0x000fe4000f8ec0ff */
[----:B------:R-:W-:-:S04]  /*06e0*/  UIADD3 UR12, UPT, UPT, -UR8, 0x100000, URZ ;  /* 0x00100000080c7890 */ /* 0x000fc8000fffe1ff */
[----:B------:R-:W-:Y:S02]  /*06f0*/  USHF.L.U32 UR13, UR12, 0xb, URZ ;  /* 0x0000000b0c0d7899 */ /* 0x000fe400080006ff */
[----:B------:R-:W-:Y:S02]  /*0700*/  USHF.L.U32 UR12, UR12, 0x1, URZ ;  /* 0x000000010c0c7899 */ /* 0x000fe400080006ff */
[----:B------:R-:W-:-:S04]  /*0710*/  UIADD3 UR14, UPT, UPT, -UR6, 0x100000, URZ ;  /* 0x00100000060e7890 */ /* 0x000fc8000fffe1ff */
[----:B------:R-:W-:Y:S02]  /*0720*/  USHF.L.U32 UR15, UR14, 0xb, URZ ;  /* 0x0000000b0e0f7899 */ /* 0x000fe400080006ff */
[----:B------:R-:W-:Y:S01]  /*0730*/  USHF.L.U32 UR14, UR14, 0x1, URZ ;  /* 0x000000010e0e7899 */ /* 0x000fe200080006ff */
[----:B------:R-:W-:Y:S01]  /*0740*/  ELECT P0, URZ, PT ;  /* 0x0000000000ff782f */ /* 0x000fe20003800000 */
[----:B------:R-:W2:Y:S02]  /*0750*/  FENCE.VIEW.ASYNC.S ;  /* 0x00000000000073c6 */ /* 0x000ea40000000000 */
[----:B--2---:R2:W3:Y:S08]  /*0760*/  SYNCS.EXCH.64 URZ, [UR9+0x30], UR12 ;  /* 0x0000300c09ff75b2 */ /* 0x0044f00008000100 */
[----:B------:R2:W1:Y:S01]  /*0770*/  SYNCS.EXCH.64 URZ, [UR9+0x38], UR14 ;  /* 0x0000380e09ff75b2 */ /* 0x0004620008000100 */
[----:B------:R-:W-:Y:S01]  /*0780*/  NOP ;  /* 0x0000000000007918 */ /* 0x000fe20000000000 */
.L_x_10:
[----:B------:R-:W4:Y:S01]  /*0790*/  SHFL.IDX PT, R0, R106, RZ, 0x1f ;  /* 0x00001fff6a007589 */ /* 0x000f2200000e0000 */
[----:B------:R-:W-:Y:S01]  /*07a0*/  NOP ;  /* 0x0000000000007918 */ /* 0x000fe20000000000 */
[----:B----4-:R-:W-:-:S13]  /*07b0*/  ISETP.NE.AND P0, PT, R0, 0x3, PT ;  /* 0x000000030000780c */ /* 0x010fda0003f05270 */
[----:B------:R-:W-:Y:S05]  /*07c0*/  @P0 BRA `(.L_x_11) ;  /* 0x00000000002c0947 */ /* 0x000fea0003800000 */
[----:B---3--:R-:W-:Y:S01]  /*07d0*/  UMOV UR8, 0x400 ;  /* 0x0000040000087882 */ /* 0x008fe20000000000 */
[----:B------:R-:W-:Y:S01]  /*07e0*/  UMOV UR6, 0x20 ;  /* 0x0000002000067882 */ /* 0x000fe20000000000 */
[----:B------:R-:W-:Y:S02]  /*07f0*/  ULEA UR8, UR37, UR8, 0x18 ;  /* 0x0000000825087291 */ /* 0x000fe4000f8ec0ff */
[----:B--2---:R-:W-:-:S04]  /*0800*/  UIADD3 UR12, UPT, UPT, -UR6, 0x100000, URZ ;  /* 0x00100000060c7890 */ /* 0x004fc8000fffe1ff */
[----:B------:R-:W-:Y:S02]  /*0810*/  USHF.L.U32 UR13, UR12, 0xb, URZ ;  /* 0x0000000b0c0d7899 */ /* 0x000fe400080006ff */
[----:B------:R-:W-:Y:S01]  /*0820*/  USHF.L.U32 UR12, UR12, 0x1, URZ ;  /* 0x000000010c0c7899 */ /* 0x000fe200080006ff */
[----:B------:R-:W-:Y:S01]  /*0830*/  ELECT P0, URZ, PT ;  /* 0x0000000000ff782f */ /* 0x000fe20003800000 */
[----:B------:R-:W2:Y:S10]  /*0840*/  FENCE.VIEW.ASYNC.S ;  /* 0x00000000000073c6 */ /* 0x000eb40000000000 */
[----:B--2---:R4:W2:Y:S01]  /*0850*/  SYNCS.EXCH.64 URZ, [UR8+0x40], UR12 ;  /* 0x0000400c08ff75b2 */ /* 0x0048a20008000100 */
[----:B------:R4:W3:Y:S02]  /*0860*/  SYNCS.EXCH.64 URZ, [UR8+0x48], UR12 ;  /* 0x0000480c08ff75b2 */ /* 0x0008e40008000100 */
[----:B----4-:R-:W-:Y:S01]  /*0870*/  NOP ;  /* 0x0000000000007918 */ /* 0x010fe20000000000 */
.L_x_11:
[----:B------:R-:W4:Y:S01]  /*0880*/  SHFL.IDX PT, R0, R106, RZ, 0x1f ;  /* 0x00001fff6a007589 */ /* 0x000f2200000e0000 */
[----:B------:R-:W-:Y:S01]  /*0890*/  NOP ;  /* 0x0000000000007918 */ /* 0x000fe20000000000 */
[----:B----4-:R-:W-:-:S13]  /*08a0*/  ISETP.NE.AND P0, PT, R0, 0x4, PT ;  /* 0x000000040000780c */ /* 0x010fda0003f05270 */
[----:B------:R-:W-:Y:S05]  /*08b0*/  @P0 BRA `(.L_x_12) ;  /* 0x0000000000480947 */ /* 0x000fea0003800000 */
[----:B--2---:R-:W-:Y:S01]  /*08c0*/  UMOV UR9, 0x1e0 ;  /* 0x000001e000097882 */ /* 0x004fe20000000000 */
[----:B---3--:R-:W-:Y:S01]  /*08d0*/  UMOV UR8, 0x400 ;  /* 0x0000040000087882 */ /* 0x008fe20000000000 */
[----:B------:R-:W-:Y:S01]  /*08e0*/  USEL UR9, UR9, 0x1a0, UP5 ;  /* 0x000001a009097887 */ /* 0x000fe2000a800000 */
        /* <DEDUP_REMOVED lines=10> */
[----:B--2---:R4:W2:Y:S08]  /*0990*/  SYNCS.EXCH.64 URZ, [UR8+0x50], UR12 ;  /* 0x0000500c08ff75b2 */ /* 0x0048b00008000100 */
[----:B------:R4:W3:Y:S01]  /*09a0*/  SYNCS.EXCH.64 URZ, [UR8+0x60], UR14 ;  /* 0x0000600e08ff75b2 */ /* 0x0008e20008000100 */
[----:B------:R4:W1:Y:S01]  /*09b0*/  SYNCS.EXCH.64 URZ, [UR8+0x58], UR12 ;  /* 0x0000580c08ff75b2 */ /* 0x0008620008000100 */
[----:B------:R4:W1:Y:S02]  /*09c0*/  SYNCS.EXCH.64 URZ, [UR8+0x68], UR14 ;  /* 0x0000680e08ff75b2 */ /* 0x0008640008000100 */
[----:B----4-:R-:W-:Y:S01]  /*09d0*/  NOP ;  /* 0x0000000000007918 */ /* 0x010fe20000000000 */
.L_x_12:
[----:B------:R-:W4:Y:S01]  /*09e0*/  SHFL.IDX PT, R0, R106, RZ, 0x1f ;  /* 0x00001fff6a007589 */ /* 0x000f2200000e0000 */
[----:B------:R-:W-:Y:S01]  /*09f0*/  NOP ;  /* 0x0000000000007918 */ /* 0x000fe20000000000 */
[----:B----4-:R-:W-:-:S13]  /*0a00*/  ISETP.NE.AND P0, PT, R0, 0x5, PT ;  /* 0x000000050000780c */ /* 0x010fda0003f05270 */
[----:B------:R-:W-:Y:S05]  /*0a10*/  @P0 BRA `(.L_x_13) ;  /* 0x0000000000540947 */ /* 0x000fea0003800000 */
[----:B--2---:R-:W-:Y:S01]  /*0a20*/  UMOV UR9, 0x400 ;  /* 0x0000040000097882 */ /* 0x004fe20000000000 */
        /* <DEDUP_REMOVED lines=14> */
[----:B------:R4:W1:Y:S01]  /*0b10*/  SYNCS.EXCH.64 URZ, [UR9+0x98], UR14 ;  /* 0x0000980e09ff75b2 */ /* 0x0008620008000100 */
[----:B------:R4:W1:Y:S01]  /*0b20*/  SYNCS.EXCH.64 URZ, [UR9+0x80], UR12 ;  /* 0x0000800c09ff75b2 */ /* 0x0008620008000100 */
[----:B------:R4:W1:Y:S01]  /*0b30*/  SYNCS.EXCH.64 URZ, [UR9+0xa0], UR14 ;  /* 0x0000a00e09ff75b2 */ /* 0x0008620008000100 */
[----:B------:R4:W1:Y:S01]  /*0b40*/  SYNCS.EXCH.64 URZ, [UR9+0x88], UR12 ;  /* 0x0000880c09ff75b2 */ /* 0x0008620008000100 */
[----:B------:R4:W1:Y:S02]  /*0b50*/  SYNCS.EXCH.64 URZ, [UR9+0xa8], UR14 ;  /* 0x0000a80e09ff75b2 */ /* 0x0008640008000100 */
[----:B----4-:R-:W-:Y:S01]  /*0b60*/  NOP ;  /* 0x0000000000007918 */ /* 0x010fe20000000000 */
.L_x_13:
[----:B------:R-:W4:Y:S01]  /*0b70*/  SHFL.IDX PT, R0, R106, RZ, 0x1f ;  /* 0x00001fff6a007589 */ /* 0x000f2200000e0000 */
[----:B------:R-:W-:Y:S01]  /*0b80*/  ISETP.NE.OR P1, PT, RZ, UR10, !P1 ;  /* 0x0000000aff007c0c */ /* 0x000fe2000cf25670 */
        /* <DEDUP_REMOVED lines=12> */
[----:B------:R4:W3:Y:S01]  /*0c50*/  SYNCS.EXCH.64 URZ, [UR8+0xc0], UR12 ;  /* 0x0000c00c08ff75b2 */ /* 0x0008e20008000100 */
[----:B------:R4:W1:Y:S01]  /*0c60*/  SYNCS.EXCH.64 URZ, [UR8+0xb8], UR12 ;  /* 0x0000b80c08ff75b2 */ /* 0x0008620008000100 */
[----:B------:R4:W1:Y:S02]  /*0c70*/  SYNCS.EXCH.64 URZ, [UR8+0xc8], UR12 ;  /* 0x0000c80c08ff75b2 */ /* 0x0008640008000100 */
[----:B----4-:R-:W-:Y:S01]  /*0c80*/  NOP ;  /* 0x0000000000007918 */ /* 0x010fe20000000000 */
.L_x_14:
[----:B------:R-:W-:Y:S01]  /*0c90*/  VOTEU.ALL UP1, P1 ;  /* 0x0000000000ff7886 */ /* 0x000fe20000820000 */
[----:B---3--:R-:W3:Y:S01]  /*0ca0*/  LDCU UR8, c[0x0][0x36c] ;  /* 0x00006d80ff0877ac */ /* 0x008ee20008000800 */
[----:B------:R-:W-:Y:S01]  /*0cb0*/  NOP ;  /* 0x0000000000007918 */ /* 0x000fe20000000000 */
[----:B------:R-:W-:Y:S01]  /*0cc0*/  LOP3.LUT R10, R103, 0x1f, RZ, 0xc0, !PT ;  /* 0x0000001f670a7812 */ /* 0x000fe200078ec0ff */
[----:B--2---:R-:W-:Y:S01]  /*0cd0*/  UMOV UR12, 0x20 ;  /* 0x00000020000c7882 */ /* 0x004fe20000000000 */
[----:B------:R-:W-:Y:S01]  /*0ce0*/  @!UP1 UMOV UR6, 0x400 ;  /* 0x0000040000069882 */ /* 0x000fe20000000000 */
[----:B------:R-:W-:-:S04]  /*0cf0*/  @!UP1 UIADD3 UR12, UPT, UPT, -UR12, 0x100000, URZ ;  /* 0x001000000c0c9890 */ /* 0x000fc8000fffe1ff */
[----:B------:R-:W-:Y:S02]  /*0d00*/  @!UP1 USHF.L.U32 UR13, UR12, 0xb, URZ ;  /* 0x0000000b0c0d9899 */ /* 0x000fe400080006ff */
[----:B------:R-:W-:Y:S02]  /*0d10*/  @!UP1 USHF.L.U32 UR12, UR12, 0x1, URZ ;  /* 0x000000010c0c9899 */ /* 0x000fe400080006ff */
[----:B------:R-:W-:Y:S01]  /*0d20*/  @!UP1 ULEA UR6, UR37, UR6, 0x18 ;  /* 0x0000000625069291 */ /* 0x000fe2000f8ec0ff */
[----:B------:R-:W-:Y:S01]  /*0d30*/  VOTEU.ALL UP1, P1 ;  /* 0x0000000000ff7886 */ /* 0x000fe20000820000 */
[----:B------:R-:W-:Y:S01]  /*0d40*/  UISETP.NE.AND UP4, UPT, UR10, URZ, UPT ;  /* 0x000000ff0a00728c */ /* 0x000fe2000bf85270 */
[----:B------:R-:W2:Y:S09]  /*0d50*/  FENCE.VIEW.ASYNC.S ;  /* 0x00000000000073c6 */ /* 0x000eb20000000000 */
[----:B--2---:R2:W4:Y:S01]  /*0d60*/  @!UP1 SYNCS.EXCH.64 URZ, [UR6+0xd0], UR12 ;  /* 0x0000d00c06ff95b2 */ /* 0x0045220008000100 */
[----:B---3--:R-:W-:-:S09]  /*0d70*/  UISETP.EQ.U32.AND UP1, UPT, UR8, 0x1, UPT ;  /* 0x000000010800788c */ /* 0x008fd2000bf22070 */
[----:B------:R-:W-:Y:S05]  /*0d80*/  BRA.U !UP1, `(.L_x_15) ;  /* 0x0000000109087547 */ /* 0x000fea000b800000 */
[----:B-1--4-:R-:W-:Y:S01]  /*0d90*/  UCGABAR_ARV ;  /* 0x00000000000079c7 */ /* 0x012fe20008000000 */
[----:B------:R-:W-:Y:S05]  /*0da0*/  BRA `(.L_x_16) ;  /* 0x0000000000047947 */ /* 0x000fea0003800000 */
.L_x_15:
[----:B-1--4-:R-:W-:Y:S01]  /*0db0*/  NOP ;  /* 0x0000000000007918 */ /* 0x012fe20000000000 */
.L_x_16:
[----:B------:R-:W1:Y:S01]  /*0dc0*/  S2R R94, SR_CTAID.Y ;  /* 0x00000000005e7919 */ /* 0x000e620000002600 */
[----:B------:R-:W-:-:S05]  /*0dd0*/  CS2R.32 R93, SR_CgaSize ;  /* 0x00000000005d7805 */ /* 0x000fca0000008a00 */
[----:B------:R-:W-:-:S05]  /*0de0*/  IMAD R93, R93, -0xa0, RZ ;  /* 0xffffff605d5d7824 */ /* 0x000fca00078e02ff */
[----:B--2---:R-:W-:-:S14]  /*0df0*/  R2UR UR6, R93 ;  /* 0x000000005d0672ca */ /* 0x004fdc00000e0000 */
[----:B------:R-:W2:Y:S01]  /*0e00*/  LDCU UR6, c[0x0][UR6+0x2b4] ;  /* 0x00005680060677ac */ /* 0x000ea20008000800 */
[----:B------:R-:W-:-:S05]  /*0e10*/  CS2R.32 R0, SR_CgaSize ;  /* 0x0000000000007805 */ /* 0x000fca0000008a00 */
[----:B------:R-:W-:-:S06]  /*0e20*/  IMAD R0, R0, -0xa0, RZ ;  /* 0xffffff6000007824 */ /* 0x000fcc00078e02ff */
[----:B------:R-:W3:Y:S01]  /*0e30*/  LDC R0, c[0x0][R0+0x2a4] ;  /* 0x0000a90000007b82 */ /* 0x000ee20000000800 */
[----:B------:R-:W-:Y:S01]  /*0e40*/  PRMT R8, RZ, 0x7610, R8 ;  /* 0x00007610ff087816 */ /* 0x000fe20000000008 */
[----:B------:R-:W4:Y:S01]  /*0e50*/  S2R R11, SR_CTAID.X ;  /* 0x00000000000b7919 */ /* 0x000f220000002500 */
[----:B------:R-:W-:-:S05]  /*0e60*/  CS2R.32 R93, SR_CgaSize ;  /* 0x00000000005d7805 */ /* 0x000fca0000008a00 */
[----:B------:R-:W-:-:S05]  /*0e70*/  IMAD R93, R93, -0xa0, RZ ;  /* 0xffffff605d5d7824 */ /* 0x000fca00078e02ff */
[----:B------:R-:W-:-:S14]  /*0e80*/  R2UR UR8, R93 ;  /* 0x000000005d0872ca */ /* 0x000fdc00000e0000 */
[----:B------:R-:W3:Y:S01]  /*0e90*/  LDCU UR8, c[0x0][UR8+0x2b0] ;  /* 0x00005600080877ac */ /* 0x000ee20008000800 */
[----:B------:R-:W-:Y:S01]  /*0ea0*/  UISETP.NE.AND UP2, UPT, UR10, 0x2, UPT ;  /* 0x000000020a00788c */ /* 0x000fe2000bf45270 */
[----:B------:R-:W2:Y:S01]  /*0eb0*/  LDC R9, c[0x0][0xb24] ;  /* 0x0002c900ff097b82 */ /* 0x000ea20000000800 */
[----:B------:R-:W-:-:S05]  /*0ec0*/  CS2R.32 R2, SR_CgaSize ;  /* 0x0000000000027805 */ /* 0x000fca0000008a00 */
[----:B------:R-:W-:-:S06]  /*0ed0*/  IMAD R2, R2, -0xa0, RZ ;  /* 0xffffff6002027824 */ /* 0x000fcc00078e02ff */
[----:B------:R-:W3:Y:S08]  /*0ee0*/  LDC R2, c[0x0][R2+0x2a0] ;  /* 0x0000a80002027b82 */ /* 0x000ef00000000800 */
[----:B------:R-:W3:Y:S01]  /*0ef0*/  LDC R40, c[0x0][0xb24] ;  /* 0x0002c900ff287b82 */ /* 0x000ee20000000800 */
[----:B-1----:R-:W-:-:S07]  /*0f00*/  I2FP.F32.U32 R3, R94 ;  /* 0x0000005e00037245 */ /* 0x002fce0000201000 */
[----:B------:R-:W1:Y:S01]  /*0f10*/  S2UR UR36, SR_CTAID.Z ;  /* 0x00000000002479c3 */ /* 0x000e620000002700 */
[----:B--2---:R-:W-:Y:S01]  /*0f20*/  ISETP.GE.AND P0, PT, R9, 0x1, PT ;  /* 0x000000010900780c */ /* 0x004fe20003f06270 */
[----:B----4-:R-:W-:Y:S01]  /*0f30*/  IMAD.MOV.U32 R93, RZ, RZ, R11 ;  /* 0x000000ffff5d7224 */ /* 0x010fe200078e000b */
[----:B------:R-:W-:Y:S01]  /*0f40*/  I2FP.F32.U32 R4, R11 ;  /* 0x0000000b00047245 */ /* 0x000fe20000201000 */
[----:B------:R-:W-:Y:S01]  /*0f50*/  FMUL R3, R3, UR6 ;  /* 0x0000000603037c20 */ /* 0x000fe20008400000 */
[----:B------:R-:W2:Y:S03]  /*0f60*/  LDCU UR6, c[0x0][0xb30] ;  /* 0x00016600ff0677ac */ /* 0x000ea60008000800 */
[----:B---3--:R-:W-:Y:S01]  /*0f70*/  FMUL R4, R4, UR8 ;  /* 0x0000000804047c20 */ /* 0x008fe20008400000 */
[----:B------:R-:W3:Y:S08]  /*0f80*/  F2I.U32.TRUNC.NTZ R81, R3 ;  /* 0x0000000300517305 */ /* 0x000ef0000020f000 */
[----:B------:R-:W4:Y:S01]  /*0f90*/  F2I.U32.TRUNC.NTZ R92, R4 ;  /* 0x00000004005c7305 */ /* 0x000f22000020f000 */
[----:B--2---:R-:W-:Y:S01]  /*0fa0*/  UISETP.NE.AND UP3, UPT, UR6, 0x1, UPT ;  /* 0x000000010600788c */ /* 0x004fe2000bf65270 */
[----:B---3--:R-:W-:-:S05]  /*0fb0*/  IADD3 R81, PT, PT, -R81, RZ, RZ ;  /* 0x000000ff51517210 */ /* 0x008fca0007ffe1ff */
[----:B------:R-:W-:Y:S01]  /*0fc0*/  IMAD R81, R0, R81, R94 ;  /* 0x0000005100517224 */ /* 0x000fe200078e025e */
[----:B------:R-:W-:Y:S01]  /*0fd0*/  PRMT R0, RZ, 0x7610, R0 ;  /* 0x00007610ff007816 */ /* 0x000fe20000000000 */
[----:B----4-:R-:W-:-:S04]  /*0fe0*/  IMAD.MOV R92, RZ, RZ, -R92 ;  /* 0x000000ffff5c7224 */ /* 0x010fc800078e0a5c */
[----:B------:R-:W-:Y:S01]  /*0ff0*/  IMAD R92, R2, R92, R11 ;  /* 0x0000005c025c7224 */ /* 0x000fe200078e020b */
[----:B-1----:R-:W-:Y:S06]  /*1000*/  BRA.U UP4, `(.L_x_17) ;  /* 0x0000000104247547 */ /* 0x002fec000b800000 */
[----:B------:R-:W-:Y:S01]  /*1010*/  ISETP.NE.AND P1, PT, R81, RZ, PT ;  /* 0x000000ff5100720c */ /* 0x000fe20003f25270 */
[----:B------:R-:W-:Y:S01]  /*1020*/  IMAD.MOV.U32 R0, RZ, RZ, 0x3 ;  /* 0x00000003ff007424 */ /* 0x000fe200078e00ff */
[C---:B------:R-:W-:Y:S02]  /*1030*/  LOP3.LUT R3, R92.reuse, 0xfffffffe, RZ, 0xc0, !PT ;  /* 0xfffffffe5c037812 */ /* 0x040fe400078ec0ff */
[----:B------:R-:W-:Y:S02]  /*1040*/  ISETP.LT.U32.OR P1, PT, R92, 0x2, !P1 ;  /* 0x000000025c00780c */ /* 0x000fe40004f21470 */
[----:B------:R-:W-:Y:S02]  /*1050*/  SHF.L.U32 R0, R0, R3, RZ ;  /* 0x0000000300007219 */ /* 0x000fe400000006ff */
[----:B------:R-:W-:Y:S02]  /*1060*/  SEL R5, RZ, 0x1, !P1 ;  /* 0x00000001ff057807 */ /* 0x000fe40004800000 */
[----:B------:R-:W-:-:S05]  /*1070*/  SEL R2, RZ, 0x2, !P1 ;  /* 0x00000002ff027807 */ /* 0x000fca0004800000 */
[----:B------:R-:W-:-:S05]  /*1080*/  IMAD.IADD R2, R5, 0x1, R2 ;  /* 0x0000000105027824 */ /* 0x000fca00078e0202 */
[----:B------:R-:W-:Y:S02]  /*1090*/  PRMT R8, R2, 0x7610, R8 ;  /* 0x0000761002087816 */ /* 0x000fe40000000008 */
.L_x_17:
[----:B------:R-:W-:Y:S05]  /*10a0*/  @!P0 BRA `(.L_x_18) ;  /* 0x0000000000b88947 */ /* 0x000fea0003800000 */
[----:B------:R-:W1:Y:S01]  /*10b0*/  LDC.64 R4, c[0x0][0xb18] ;  /* 0x0002c600ff047b82 */ /* 0x000e620000000a00 */
[----:B------:R-:W-:-:S07]  /*10c0*/  ISETP.NE.AND P0, PT, R9, 0x1, PT ;  /* 0x000000010900780c */ /* 0x000fce0003f05270 */
[----:B------:R-:W2:Y:S08]  /*10d0*/  LDC R14, c[0x0][0xb0c] ;  /* 0x0002c300ff0e7b82 */ /* 0x000eb00000000800 */
[----:B------:R-:W3:Y:S08]  /*10e0*/  LDC R13, c[0x0][0x370] ;  /* 0x0000dc00ff0d7b82 */ /* 0x000ef00000000800 */
[----:B------:R-:W4:Y:S01]  /*10f0*/  LDC R16, c[0x0][0x374] ;  /* 0x0000dd00ff107b82 */ /* 0x000f220000000800 */
[----:B-1----:R-:W-:-:S07]  /*1100*/  ISETP.NE.AND P1, PT, R4, 0x1, PT ;  /* 0x000000010400780c */ /* 0x002fce0003f25270 */
[----:B------:R-:W3:Y:S01]  /*1110*/  LDC.64 R6, c[0x0][0xb10] ;  /* 0x0002c400ff067b82 */ /* 0x000ee20000000a00 */
[----:B--2---:R-:W-:-:S07]  /*1120*/  ISETP.NE.AND P2, PT, R14, 0x1, PT ;  /* 0x000000010e00780c */ /* 0x004fce0003f45270 */
[----:B------:R-:W1:Y:S08]  /*1130*/  LDC R12, c[0x0][0xb20] ;  /* 0x0002c800ff0c7b82 */ /* 0x000e700000000800 */
[----:B------:R-:W2:Y:S01]  /*1140*/  LDC.64 R2, c[0x0][0xb28] ;  /* 0x0002ca00ff027b82 */ /* 0x000ea20000000a00 */
[----:B----4-:R-:W-:-:S04]  /*1150*/  IMAD.HI.U32 R15, R16, R5, RZ ;  /* 0x00000005100f7227 */ /* 0x010fc800078e00ff */
[----:B------:R-:W-:-:S04]  /*1160*/  IMAD.HI.U32 R5, R94, R5, RZ ;  /* 0x000000055e057227 */ /* 0x000fc800078e00ff */
[----:B---3--:R-:W-:-:S04]  /*1170*/  IMAD.HI.U32 R18, R13, R6, RZ ;  /* 0x000000060d127227 */ /* 0x008fc800078e00ff */
[C---:B------:R-:W-:Y:S01]  /*1180*/  IMAD.HI.U32 R20, R11.reuse, R6, RZ ;  /* 0x000000060b147227 */ /* 0x040fe200078e00ff */
[-C--:B------:R-:W-:Y:S02]  /*1190*/  @P2 SHF.R.U32.HI R13, RZ, R7.reuse, R18 ;  /* 0x00000007ff0d2219 */ /* 0x080fe40000011612 */
[-C--:B-1----:R-:W-:Y:S02]  /*11a0*/  @P1 SHF.R.U32.HI R16, RZ, R12.reuse, R15 ;  /* 0x0000000cff101219 */ /* 0x082fe4000001160f */
[----:B------:R-:W-:Y:S02]  /*11b0*/  SHF.R.U32.HI R5, RZ, R12, R5 ;  /* 0x0000000cff057219 */ /* 0x000fe40000011605 */
[----:B------:R-:W-:Y:S02]  /*11c0*/  SHF.R.U32.HI R20, RZ, R7, R20 ;  /* 0x00000007ff147219 */ /* 0x000fe40000011614 */
[----:B------:R-:W-:Y:S01]  /*11d0*/  SEL R5, R94, R5, !P1 ;  /* 0x000000055e057207 */ /* 0x000fe20004800000 */
[----:B--2---:R-:W-:Y:S01]  /*11e0*/  IMAD.HI.U32 R18, R16, R2, RZ ;  /* 0x0000000210127227 */ /* 0x004fe200078e00ff */
[----:B------:R-:W-:-:S02]  /*11f0*/  SEL R93, R11, R20, !P2 ;  /* 0x000000140b5d7207 */ /* 0x000fc40005000000 */
[----:B------:R-:W-:Y:S01]  /*1200*/  IADD3 R7, PT, PT, -R5, RZ, RZ ;  /* 0x000000ff05077210 */ /* 0x000fe20007ffe1ff */
[----:B------:R-:W-:Y:S01]  /*1210*/  IMAD.HI.U32 R6, R13, R2, RZ ;  /* 0x000000020d067227 */ /* 0x000fe200078e00ff */
[----:B------:R-:W-:-:S03]  /*1220*/  @P0 SHF.R.U32.HI R16, RZ, R3, R18 ;  /* 0x00000003ff100219 */ /* 0x000fc60000011612 */
[----:B------:R-:W-:Y:S01]  /*1230*/  IMAD R7, R4, R7, R94 ;  /* 0x0000000704077224 */ /* 0x000fe200078e025e */
[----:B------:R-:W-:Y:S01]  /*1240*/  @P0 SHF.R.U32.HI R13, RZ, R3, R6 ;  /* 0x00000003ff0d0219 */ /* 0x000fe20000011606 */
[----:B------:R-:W-:-:S04]  /*1250*/  IMAD R16, R16, R9, RZ ;  /* 0x0000000910107224 */ /* 0x000fc800078e02ff */
[----:B------:R-:W-:Y:S01]  /*1260*/  IMAD R6, R13, R9, RZ ;  /* 0x000000090d067224 */ /* 0x000fe200078e02ff */
[----:B------:R-:W-:-:S04]  /*1270*/  ISETP.GE.AND P1, PT, R5, R16, PT ;  /* 0x000000100500720c */ /* 0x000fc80003f26270 */
[----:B------:R-:W-:Y:S01]  /*1280*/  ISETP.GE.OR P1, PT, R93, R6, P1 ;  /* 0x000000065d00720c */ /* 0x000fe20000f26670 */
[----:B------:R-:W-:-:S05]  /*1290*/  IMAD.HI.U32 R6, R5, R2, RZ ;  /* 0x0000000205067227 */ /* 0x000fca00078e00ff */
[----:B------:R-:W-:-:S04]  /*12a0*/  SHF.R.U32.HI R6, RZ, R3, R6 ;  /* 0x00000003ff067219 */ /* 0x000fc80000011606 */
[----:B------:R-:W-:-:S03]  /*12b0*/  SEL R6, R5, R6, !P0 ;  /* 0x0000000605067207 */ /* 0x000fc60004000000 */
[----:B------:R-:W-:Y:S01]  /*12c0*/  @!P1 IMAD.HI.U32 R12, R93, R2, RZ ;  /* 0x000000025d0c9227 */ /* 0x000fe200078e00ff */
[----:B------:R-:W-:-:S04]  /*12d0*/  IADD3 R2, PT, PT, -R6, RZ, RZ ;  /* 0x000000ff06027210 */ /* 0x000fc80007ffe1ff */
[----:B------:R-:W-:Y:S01]  /*12e0*/  @!P1 SHF.R.U32.HI R12, RZ, R3, R12 ;  /* 0x00000003ff0c9219 */ /* 0x000fe2000001160c */
[----:B------:R-:W-:-:S03]  /*12f0*/  IMAD R2, R9, R2, R5 ;  /* 0x0000000209027224 */ /* 0x000fc600078e0205 */
[----:B------:R-:W-:-:S05]  /*1300*/  @!P1 SEL R3, R93, R12, !P0 ;  /* 0x0000000c5d039207 */ /* 0x000fca0004000000 */
[--C-:B------:R-:W-:Y:S02]  /*1310*/  @!P1 IMAD.IADD R6, R6, 0x1, -R3.reuse ;  /* 0x0000000106069824 */ /* 0x100fe400078e0a03 */
[----:B------:R-:W-:Y:S01]  /*1320*/  @!P1 IMAD R3, R2, R13, R3 ;  /* 0x0000000d02039224 */ /* 0x000fe200078e0203 */
[----:B------:R-:W-:Y:S01]  /*1330*/  IADD3 R2, PT, PT, -R93, RZ, RZ ;  /* 0x000000ff5d027210 */ /* 0x000fe20007ffe1ff */
[----:B------:R-:W-:Y:S02]  /*1340*/  @!P1 IMAD R5, R6, R9, R93 ;  /* 0x0000000906059224 */ /* 0x000fe400078e025d */
[----:B------:R-:W-:Y:S02]  /*1350*/  @!P1 IMAD.MOV.U32 R93, RZ, RZ, R3 ;  /* 0x000000ffff5d9224 */ /* 0x000fe400078e0003 */
[----:B------:R-:W-:Y:S02]  /*1360*/  IMAD R2, R14, R2, R11 ;  /* 0x000000020e027224 */ /* 0x000fe400078e020b */
[----:B------:R-:W-:-:S02]  /*1370*/  IMAD R94, R5, R4, R7 ;  /* 0x00000004055e7224 */ /* 0x000fc400078e0207 */
[----:B------:R-:W-:Y:S02]  /*1380*/  IMAD R93, R93, R14, R2 ;  /* 0x0000000e5d5d7224 */ /* 0x000fe400078e0202 */
.L_x_18:
[----:B------:R-:W-:Y:S05]  /*1390*/  BRA.U UP3, `(.L_x_19) ;  /* 0x0000000103407547 */ /* 0x000fea000b800000 */
[----:B------:R-:W1:Y:S08]  /*13a0*/  LDC.64 R4, c[0x0][0xb10] ;  /* 0x0002c400ff047b82 */ /* 0x000e700000000a00 */
[----:B------:R-:W2:Y:S08]  /*13b0*/  LDC.64 R2, c[0x0][0xb18] ;  /* 0x0002c600ff027b82 */ /* 0x000eb00000000a00 */
[----:B------:R-:W3:Y:S08]  /*13c0*/  LDC R6, c[0x0][0xb20] ;  /* 0x0002c800ff067b82 */ /* 0x000ef00000000800 */
[----:B------:R-:W4:Y:S01]  /*13d0*/  LDC R12, c[0x0][0xb0c] ;  /* 0x0002c300ff0c7b82 */ /* 0x000f220000000800 */
[----:B-1----:R-:W-:-:S05]  /*13e0*/  IMAD.HI.U32 R4, R93, R4, RZ ;  /* 0x000000045d047227 */ /* 0x002fca00078e00ff */
[----:B------:R-:W-:Y:S01]  /*13f0*/  SHF.R.U32.HI R4, RZ, R5, R4 ;  /* 0x00000005ff047219 */ /* 0x000fe20000011604 */
[----:B--2---:R-:W-:Y:S01]  /*1400*/  IMAD.HI.U32 R3, R94, R3, RZ ;  /* 0x000000035e037227 */ /* 0x004fe200078e00ff */
[----:B------:R-:W-:-:S04]  /*1410*/  ISETP.NE.AND P0, PT, R2, 0x1, PT ;  /* 0x000000010200780c */ /* 0x000fc80003f05270 */
[----:B---3--:R-:W-:-:S04]  /*1420*/  SHF.R.U32.HI R3, RZ, R6, R3 ;  /* 0x00000006ff037219 */ /* 0x008fc80000011603 */
[----:B------:R-:W-:Y:S02]  /*1430*/  SEL R3, R94, R3, !P0 ;  /* 0x000000035e037207 */ /* 0x000fe40004000000 */
[----:B----4-:R-:W-:-:S04]  /*1440*/  ISETP.NE.AND P1, PT, R12, 0x1, PT ;  /* 0x000000010c00780c */ /* 0x010fc80003f25270 */
[----:B------:R-:W-:-:S05]  /*1450*/  SEL R6, R93, R4, !P1 ;  /* 0x000000045d067207 */ /* 0x000fca0004800000 */
[----:B------:R-:W-:Y:S02]  /*1460*/  IMAD.IADD R4, R3, 0x1, -R6 ;  /* 0x0000000103047824 */ /* 0x000fe400078e0a06 */
[----:B------:R-:W-:Y:S02]  /*1470*/  IMAD.IADD R3, R6, 0x1, -R3 ;  /* 0x0000000106037824 */ /* 0x000fe400078e0a03 */
[----:B------:R-:W-:Y:S02]  /*1480*/  IMAD R93, R4, R12, R93 ;  /* 0x0000000c045d7224 */ /* 0x000fe400078e025d */
[----:B------:R-:W-:Y:S02]  /*1490*/  IMAD R94, R3, R2, R94 ;  /* 0x00000002035e7224 */ /* 0x000fe400078e025e */
.L_x_19:
[----:B------:R-:W-:Y:S05]  /*14a0*/  BRA.U !UP1, `(.L_x_20) ;  /* 0x00000001090c7547 */ /* 0x000fea000b800000 */
[----:B------:R-:W-:Y:S01]  /*14b0*/  UCGABAR_WAIT ;  /* 0x0000000000007dc7 */ /* 0x000fe20008000000 */
[----:B------:R-:W-:Y:S01]  /*14c0*/  CCTL.IVALL ;  /* 0x00000000ff00798f */ /* 0x000fe20002000000 */
[----:B------:R-:W-:Y:S05]  /*14d0*/  BRA `(.L_x_21) ;  /* 0x0000000000047947 */ /* 0x000fea0003800000 */
.L_x_20:
[----:B------:R-:W-:Y:S06]  /*14e0*/  BAR.SYNC.DEFER_BLOCKING 0x0 ;  /* 0x0000000000007b1d */ /* 0x000fec0000010000 */
.L_x_21:
[----:B------:R-:W-:Y:S05]  /*14f0*/  BRA.U UP2, `(.L_x_22) ;  /* 0x0000001102907547 */ /* 0x000fea000b800000 */
[----:B------:R-:W1:Y:S01]  /*1500*/  LDCU UR15, c[0x0][0x38c] ;  /* 0x00007180ff0f77ac */ /* 0x000e620008000800 */
[----:B------:R-:W2:Y:S01]  /*1510*/  LDC R9, c[0x0][0x370] ;  /* 0x0000dc00ff097b82 */ /* 0x000ea20000000800 */
[C---:B------:R-:W-:Y:S01]  /*1520*/  IMAD.SHL.U32 R17, R11.reuse, 0x20, RZ ;  /* 0x000000200b117824 */ /* 0x040fe200078e00ff */
[----:B------:R-:W-:Y:S01]  /*1530*/  PLOP3.LUT P1, PT, PT, PT, UP5, 0x80, 0x8 ;  /* 0x000000000008781c */ /* 0x000fe20003f2f058 */
[----:B------:R-:W-:Y:S01]  /*1540*/  UISETP.NE.AND UP1, UPT, UR10, URZ, UPT ;  /* 0x000000ff0a00728c */ /* 0x000fe2000bf25270 */
[----:B------:R-:W-:Y:S01]  /*1550*/  ISETP.NE.AND P4, PT, R10, RZ, P5 ;  /* 0x000000ff0a00720c */ /* 0x000fe20002f85270 */
[----:B------:R-:W-:Y:S01]  /*1560*/  IMAD.SHL.U32 R16, R11, 0x40, RZ ;  /* 0x000000400b107824 */ /* 0x000fe200078e00ff */
[----:B------:R-:W-:Y:S01]  /*1570*/  PLOP3.LUT P1, PT, P1, PT, PT, 0x8, 0x80 ;  /* 0x000000000080781c */ /* 0x000fe20000f2e170 */
[----:B------:R-:W-:Y:S01]  /*1580*/  IMAD.MOV.U32 R15, RZ, RZ, 0x1 ;  /* 0x00000001ff0f7424 */ /* 0x000fe200078e00ff */
[----:B------:R-:W3:Y:S01]  /*1590*/  LDC R0, c[0x0][0x374] ;  /* 0x0000dd00ff007b82 */ /* 0x000ee20000000800 */
[----:B------:R-:W-:Y:S01]  /*15a0*/  IMAD.MOV.U32 R14, RZ, RZ, RZ ;  /* 0x000000ffff0e7224 */ /* 0x000fe200078e00ff */
[----:B------:R-:W-:Y:S01]  /*15b0*/  CS2R R12, SRZ ;  /* 0x00000000000c7805 */ /* 0x000fe2000001ff00 */
[----:B------:R-:W-:Y:S01]  /*15c0*/  IMAD.MOV.U32 R10, RZ, RZ, 0x1 ;  /* 0x00000001ff0a7424 */ /* 0x000fe200078e00ff */
[----:B------:R-:W-:Y:S01]  /*15d0*/  LOP3.LUT R17, R17, 0x20, RZ, 0xc0, !PT ;  /* 0x0000002011117812 */ /* 0x000fe200078ec0ff */
[----:B------:R-:W4:Y:S01]  /*15e0*/  LDCU.64 UR24, c[0x0][0x348] ;  /* 0x00006900ff1877ac */ /* 0x000f220008000a00 */
[----:B-1----:R-:W-:-:S02]  /*15f0*/  UIADD3 UR4, UPT, UPT, UR15, 0x1f, URZ ;  /* 0x0000001f0f047890 */ /* 0x002fc4000fffe0ff */
[----:B------:R-:W-:Y:S02]  /*1600*/  USEL UR7, UR7, 0x2, UP1 ;  /* 0x0000000207077887 */ /* 0x000fe40008800000 */
[----:B------:R-:W-:Y:S01]  /*1610*/  USHF.R.S32.HI UR22, URZ, 0x1f, UR4 ;  /* 0x0000001fff167899 */ /* 0x000fe20008011404 */
[----:B------:R-:W-:-:S03]  /*1620*/  UMOV UR13, URZ ;  /* 0x000000ff000d7c82 */ /* 0x000fc60008000000 */
[----:B------:R-:W-:Y:S02]  /*1630*/  ULEA.HI UR22, UR22, UR4, URZ, 0x5 ;  /* 0x0000000416167291 */ /* 0x000fe4000f8f28ff */
[----:B------:R-:W-:Y:S02]  /*1640*/  UIADD3 UR4, UPT, UPT, UR15, -0x1, URZ ;  /* 0xffffffff0f047890 */ /* 0x000fe4000fffe0ff */
[----:B------:R-:W-:Y:S02]  /*1650*/  USHF.R.S32.HI UR22, URZ, 0x5, UR22 ;  /* 0x00000005ff167899 */ /* 0x000fe40008011416 */
[----:B------:R-:W-:Y:S02]  /*1660*/  UISETP.GE.U32.AND UP2, UPT, UR4, -0x3f, UPT ;  /* 0xffffffc10400788c */ /* 0x000fe4000bf46070 */
[----:B------:R-:W-:Y:S02]  /*1670*/  UISETP.LT.U32.AND UP0, UPT, UR22, 0x3, UPT ;  /* 0x000000031600788c */ /* 0x000fe4000bf01070 */
[----:B------:R-:W-:-:S02]  /*1680*/  UIADD3 UR15, UPT, UPT, UR15, 0x3e, URZ ;  /* 0x0000003e0f0f7890 */ /* 0x000fc4000fffe0ff */
[----:B------:R-:W-:-:S04]  /*1690*/  USEL UR21, UR22, 0x3, UP0 ;  /* 0x0000000316157887 */ /* 0x000fc80008000000 */
[----:B------:R-:W-:Y:S02]  /*16a0*/  UIADD3 UR6, UPT, UPT, UR21, -0x1, URZ ;  /* 0xffffffff15067890 */ /* 0x000fe4000fffe0ff */
[----:B------:R-:W-:Y:S02]  /*16b0*/  @UP2 UIADD3 UR6, UPT, UPT, UR21, URZ, URZ ;  /* 0x000000ff15062290 */ /* 0x000fe4000fffe0ff */
[----:B------:R-:W-:Y:S02]  /*16c0*/  UIADD3 UR14, UPT, UPT, UR22, -UR21, URZ ;  /* 0x80000015160e7290 */ /* 0x000fe4000fffe0ff */
[----:B------:R-:W-:Y:S02]  /*16d0*/  UIADD3 UR5, UPT, UPT, UR6, 0x1, URZ ;  /* 0x0000000106057890 */ /* 0x000fe4000fffe0ff */
[----:B--2-4-:R-:W-:-:S12]  /*16e0*/  UIADD3 UR6, UPT, UPT, -UR6, URZ, URZ ;  /* 0x000000ff06067290 */ /* 0x014fd8000fffe1ff */
.L_x_42:
[----:B------:R-:W-:Y:S01]  /*16f0*/  UISETP.NE.AND UP0, UPT, UR37, URZ, UPT ;  /* 0x000000ff2500728c */ /* 0x000fe2000bf05270 */
[----:B------:R-:W1:Y:S08]  /*1700*/  S2UR UR37, SR_CgaCtaId ;  /* 0x00000000002579c3 */ /* 0x000e700000008800 */
[----:B------:R-:W-:Y:S05]  /*1710*/  BRA.U UP0, `(.L_x_23) ;  /* 0x0000000100347547 */ /* 0x000fea000b800000 */
[----:B------:R-:W2:Y:S01]  /*1720*/  S2R R2, SR_CgaCtaId ;  /* 0x0000000000027919 */ /* 0x000ea20000008800 */
[----:B------:R-:W-:-:S04]  /*1730*/  MOV R3, 0x400 ;  /* 0x0000040000037802 */ /* 0x000fc80000000f00 */
[----:B--2---:R-:W-:Y:S02]  /*1740*/  LEA R3, R2, R3, 0x18 ;  /* 0x0000000302037211 */ /* 0x004fe400078ec0ff */
[----:B------:R-:W-:-:S03]  /*1750*/  SHF.L.U32 R2, R10, 0x1f, RZ ;  /* 0x0000001f0a027819 */ /* 0x000fc600000006ff */
[----:B------:R-:W-:-:S04]  /*1760*/  IMAD R3, R12, 0x8, R3 ;  /* 0x000000080c037824 */ /* 0x000fc800078e0203 */
[----:B------:R-:W2:Y:S02]  /*1770*/  SYNCS.PHASECHK.TRANS64.TRYWAIT P0, [R3+URZ+0xc0], R2 ;  /* 0x0000c002030075a7 */ /* 0x000ea400080011ff */
[----:B--2---:R-:W-:Y:S05]  /*1780*/  @!P0 BRA `(.L_x_24) ;  /* 0x0000004c00bc8947 */ /* 0x004fea0003800000 */
.L_x_112:
[----:B------:R-:W-:Y:S01]  /*1790*/  VIADD R12, R12, 0x1 ;  /* 0x000000010c0c7836 */ /* 0x000fe20000000000 */
[----:B------:R2:W-:Y:S04]  /*17a0*/  SYNCS.ARRIVE.TRANS64.A1T0 RZ, [R3+URZ+0xb0], RZ ;  /* 0x0000b0ff03ff79a7 */ /* 0x0005e800081000ff */
[----:B------:R-:W-:-:S04]  /*17b0*/  ISETP.NE.AND P0, PT, R12, 0x2, PT ;  /* 0x000000020c00780c */ /* 0x000fc80003f05270 */
[----:B------:R-:W-:Y:S02]  /*17c0*/  SEL R12, R12, RZ, P0 ;  /* 0x000000ff0c0c7207 */ /* 0x000fe40000000000 */
[----:B--2---:R-:W-:-:S04]  /*17d0*/  SEL R3, RZ, 0x1, P0 ;  /* 0x00000001ff037807 */ /* 0x004fc80000000000 */
[----:B------:R-:W-:-:S07]  /*17e0*/  LOP3.LUT R10, R10, R3, RZ, 0x3c, !PT ;  /* 0x000000030a0a7212 */ /* 0x000fce00078e3cff */
.L_x_23:
[----:B------:R-:W-:Y:S01]  /*17f0*/  UMOV UR4, 0x400 ;  /* 0x0000040000047882 */ /* 0x000fe20000000000 */
[----:B------:R-:W-:Y:S01]  /*1800*/  LEA.HI R3, R93, R93, RZ, 0x1 ;  /* 0x0000005d5d037211 */ /* 0x000fe200078f08ff */
[----:B-1----:R-:W-:Y:S01]  /*1810*/  ULEA UR4, UR37, UR4, 0x18 ;  /* 0x0000000425047291 */ /* 0x002fe2000f8ec0ff */
[----:B------:R-:W-:Y:S01]  /*1820*/  SHF.L.U32 R2, R15, 0x1f, RZ ;  /* 0x0000001f0f027819 */ /* 0x000fe200000006ff */
[----:B------:R-:W-:Y:S01]  /*1830*/  UISETP.GE.U32.AND UP0, UPT, UR15, 0x3f, UPT ;  /* 0x0000003f0f00788c */ /* 0x000fe2000bf06070 */
[----:B------:R-:W-:Y:S01]  /*1840*/  R2UR UR35, R16 ;  /* 0x00000000102372ca */ /* 0x000fe200000e0000 */
[----:B------:R-:W-:Y:S01]  /*1850*/  ULEA UR8, UR13, UR4, 0x3 ;  /* 0x000000040d087291 */ /* 0x000fe2000f8e18ff */
[----:B------:R-:W-:Y:S01]  /*1860*/  IMAD.SHL.U32 R3, R3, 0x40, RZ ;  /* 0x0000004003037824 */ /* 0x000fe200078e00ff */
[----:B------:R-:W-:Y:S01]  /*1870*/  R2UR UR11, R17 ;  /* 0x00000000110b72ca */ /* 0x000fe200000e0000 */
[----:B------:R-:W-:-:S03]  /*1880*/  UMOV UR23, URZ ;  /* 0x000000ff00177c82 */ /* 0x000fc60008000000 */
[----:B------:R-:W-:-:S03]  /*1890*/  LOP3.LUT R3, R3, 0xffffff80, RZ, 0xc0, !PT ;  /* 0xffffff8003037812 */ /* 0x000fc600078ec0ff */
[----:B------:R1:W2:Y:S01]  /*18a0*/  SYNCS.PHASECHK.TRANS64.TRYWAIT P0, [UR8+0x18], R2 ;  /* 0x00001802ff0075a7 */ /* 0x0002a20008001108 */
[----:B------:R-:W-:Y:S02]  /*18b0*/  R2UR UR9, R3 ;  /* 0x00000000030972ca */ /* 0x000fe400000e0000 */
[----:B------:R-:W-:-:S11]  /*18c0*/  R2UR UR8, R94 ;  /* 0x000000005e0872ca */ /* 0x000fd600000e0000 */
[----:B------:R-:W-:Y:S02]  /*18d0*/  ULOP3.LUT UR35, UR9, 0x40, UR35, 0xf8, !UPT ;  /* 0x0000004009237892 */ /* 0x000fe4000f8ef823 */
[----:B------:R-:W-:Y:S01]  /*18e0*/  ULEA UR11, UR8, UR11, 0x6 ;  /* 0x0000000b080b7291 */ /* 0x000fe2000f8e30ff */
[----:B------:R-:W-:Y:S11]  /*18f0*/  BRA.U !UP0, `(.L_x_25) ;  /* 0x0000000108c07547 */ /* 0x000ff6000b800000 */
[----:B------:R-:W-:Y:S01]  /*1900*/  UMOV UR16, UR6 ;  /* 0x0000000600107c82 */ /* 0x000fe20008000000 */
[----:B------:R-:W-:Y:S01]  /*1910*/  UMOV UR17, UR13 ;  /* 0x0000000d00117c82 */ /* 0x000fe20008000000 */
[----:B------:R-:W-:-:S05]  /*1920*/  UMOV UR34, URZ ;  /* 0x000000ff00227c82 */ /* 0x000fca0008000000 */
.L_x_31:
[----:B------:R-:W-:Y:S01]  /*1930*/  ULEA UR33, UR17, UR4, 0x3 ;  /* 0x0000000411217291 */ /* 0x000fe2000f8e18ff */
[----:B------:R-:W-:Y:S01]  /*1940*/  @P5 MOV R3, 0x1800 ;  /* 0x0000180000035802 */ /* 0x000fe20000000f00 */
[----:B-12-4-:R-:W-:Y:S10]  /*1950*/  @P0 BRA `(.L_x_26) ;  /* 0x00000000000c0947 */ /* 0x016ff40003800000 */
[----:B------:R-:W-:-:S04]  /*1960*/  SHF.L.U32 R5, R15, 0x1f, RZ ;  /* 0x0000001f0f057819 */ /* 0x000fc800000006ff */
[----:B------:R-:W2:Y:S02]  /*1970*/  SYNCS.PHASECHK.TRANS64.TRYWAIT P0, [UR33+0x18], R5 ;  /* 0x00001805ff0075a7 */ /* 0x000ea40008001121 */
[----:B--2---:R-:W-:Y:S05]  /*1980*/  @!P0 BRA `(.L_x_27) ;  /* 0x0000004c00508947 */ /* 0x004fea0003800000 */
.L_x_26:
[----:B------:R2:W-:Y:S01]  /*1990*/  @P5 SYNCS.ARRIVE.TRANS64 RZ, [UR33], R3 ;  /* 0x00000003ffff59a7 */ /* 0x0005e20008000021 */
[----:B------:R-:W-:Y:S02]  /*19a0*/  ULOP3.LUT UR8, UR7, 0x2, URZ, 0xfc, !UPT ;  /* 0x0000000207087892 */ /* 0x000fe4000f8efcff */
[----:B------:R-:W-:Y:S02]  /*19b0*/  UIADD3 UR16, UPT, UPT, UR16, 0x1, URZ ;  /* 0x0000000110107890 */ /* 0x000fe4000fffe0ff */
[----:B------:R-:W-:Y:S02]  /*19c0*/  UISETP.NE.AND UP0, UPT, UR8, 0x2, UPT ;  /* 0x000000020800788c */ /* 0x000fe4000bf05270 */
[----:B------:R-:W-:-:S07]  /*19d0*/  UISETP.NE.AND UP2, UPT, UR16, 0x1, UPT ;  /* 0x000000011000788c */ /* 0x000fce000bf45270 */
[----:B------:R-:W-:Y:S05]  /*19e0*/  BRA.U UP0, `(.L_x_28) ;  /* 0x0000000100047547 */ /* 0x000fea000b800000 */
[----:B------:R-:W-:Y:S05]  /*19f0*/  BPT.TRAP 0x1 ;  /* 0x000000040000795c */ /* 0x000fea0000300000 */
.L_x_28:
[----:B------:R-:W-:Y:S04]  /*1a00*/  BSSY.RECONVERGENT B0, `(.L_x_29) ;  /* 0x0000003000007945 */ /* 0x000fe80003800200 */
[----:B------:R-:W-:Y:S05]  /*1a10*/  @!P4 BRA `(.L_x_30) ;  /* 0x000000000004c947 */ /* 0x000fea0003800000 */
[----:B------:R-:W-:Y:S05]  /*1a20*/  BPT.TRAP 0x1 ;  /* 0x000000040000795c */ /* 0x000fea0000300000 */
.L_x_30:
[----:B------:R-:W-:Y:S05]  /*1a30*/  BSYNC.RECONVERGENT B0 ;  /* 0x0000000000007941 */ /* 0x000fea0003800200 */
.L_x_29:
[----:B------:R-:W-:Y:S02]  /*1a40*/  UIADD3 UR13, UPT, UPT, UR17, 0x1, URZ ;  /* 0x00000001110d7890 */ /* 0x000fe4000fffe0ff */
[----:B------:R-:W-:Y:S02]  /*1a50*/  ULEA UR32, UR17, UR4, 0xb ;  /* 0x0000000411207291 */ /* 0x000fe4000f8e58ff */
[----:B------:R-:W-:Y:S02]  /*1a60*/  UISETP.NE.AND UP0, UPT, UR13, 0x3, UPT ;  /* 0x000000030d00788c */ /* 0x000fe4000bf05270 */
[----:B------:R-:W-:Y:S02]  /*1a70*/  UIADD3 UR28, UP1, UPT, UR24, 0x80, URZ ;  /* 0x00000080181c7890 */ /* 0x000fe4000ff3e0ff */
[----:B------:R-:W-:Y:S02]  /*1a80*/  USEL UR9, URZ, 0x1, UP0 ;  /* 0x00000001ff097887 */ /* 0x000fe40008000000 */
[----:B------:R-:W-:-:S02]  /*1a90*/  USEL UR13, UR13, URZ, UP0 ;  /* 0x000000ff0d0d7287 */ /* 0x000fc40008000000 */
[----:B------:R-:W-:Y:S02]  /*1aa0*/  UIADD3 UR26, UP0, UPT, UR24, 0x180, URZ ;  /* 0x00000180181a7890 */ /* 0x000fe4000ff1e0ff */
[----:B------:R-:W-:Y:S01]  /*1ab0*/  ULEA UR8, UR13, UR4, 0x3 ;  /* 0x000000040d087291 */ /* 0x000fe2000f8e18ff */
[----:B------:R-:W-:Y:S01]  /*1ac0*/  LOP3.LUT R15, R15, UR9, RZ, 0x3c, !PT ;  /* 0x000000090f0f7c12 */ /* 0x000fe2000f8e3cff */
[----:B------:R-:W-:Y:S02]  /*1ad0*/  ULOP3.LUT UR33, UR33, 0xfefffff8, URZ, 0xc0, !UPT ;  /* 0xfefffff821217892 */ /* 0x000fe4000f8ec0ff */
[----:B------:R-:W-:Y:S01]  /*1ae0*/  UIADD3.X UR29, UPT, UPT, URZ, UR25, URZ, UP1, !UPT ;  /* 0x00000019ff1d7290 */ /* 0x000fe20008ffe4ff */
[----:B-1----:R-:W-:Y:S01]  /*1af0*/  SHF.L.U32 R2, R15, 0x1f, RZ ;  /* 0x0000001f0f027819 */ /* 0x002fe200000006ff */
[----:B------:R-:W-:Y:S02]  /*1b00*/  UIADD3 UR32, UPT, UPT, UR32, 0x2400, URZ ;  /* 0x0000240020207890 */ /* 0x000fe4000fffe0ff */
[----:B------:R-:W-:Y:S01]  /*1b10*/  UIADD3.X UR27, UPT, UPT, URZ, UR25, URZ, UP0, !UPT ;  /* 0x00000019ff1b7290 */ /* 0x000fe200087fe4ff */
[----:B------:R4:W1:Y:S01]  /*1b20*/  SYNCS.PHASECHK.TRANS64.TRYWAIT P0, [UR8+0x18], R2 ;  /* 0x00001802ff0075a7 */ /* 0x0008620008001108 */
[----:B------:R-:W-:Y:S01]  /*1b30*/  ULEA UR8, UR17, UR4, 0xa ;  /* 0x0000000411087291 */ /* 0x000fe2000f8e50ff */
[----:B------:R-:W-:Y:S01]  /*1b40*/  UMOV UR18, 0x0 ;  /* 0x0000000000127882 */ /* 0x000fe20000000000 */
[----:B------:R-:W-:-:S02]  /*1b50*/  UMOV UR19, 0x10000000 ;  /* 0x1000000000137882 */ /* 0x000fc40000000000 */
[----:B------:R-:W-:Y:S01]  /*1b60*/  UIADD3 UR8, UPT, UPT, UR8, 0x3c00, URZ ;  /* 0x00003c0008087890 */ /* 0x000fe2000fffe0ff */
[----:B------:R2:W-:Y:S01]  /*1b70*/  UTMALDG.3D.2CTA [UR32], [UR28], desc[UR18] ;  /* 0x000012201c0075b4 */ /* 0x0005e20008211000 */
[----:B------:R-:W-:Y:S01]  /*1b80*/  UMOV UR10, UR34 ;  /* 0x00000022000a7c82 */ /* 0x000fe20008000000 */
[----:B------:R-:W-:Y:S01]  /*1b90*/  UMOV UR12, UR36 ;  /* 0x00000024000c7c82 */ /* 0x000fe20008000000 */
[----:B------:R-:W-:Y:S01]  /*1ba0*/  UMOV UR9, UR33 ;  /* 0x0000002100097c82 */ /* 0x000fe20008000000 */
[----:B------:R-:W-:Y:S01]  /*1bb0*/  UMOV UR23, UR5 ;  /* 0x0000000500177c82 */ /* 0x000fe20008000000 */
[----:B------:R-:W-:-:S03]  /*1bc0*/  UMOV UR17, UR13 ;  /* 0x0000000d00117c82 */ /* 0x000fc60008000000 */
[----:B------:R4:W-:Y:S01]  /*1bd0*/  UTMALDG.3D.2CTA [UR8], [UR26], desc[UR18] ;  /* 0x000012081a0075b4 */ /* 0x0009e20008211000 */
[----:B--2---:R-:W-:Y:S01]  /*1be0*/  UIADD3 UR34, UPT, UPT, UR34, 0x20, URZ ;  /* 0x0000002022227890 */ /* 0x004fe2000fffe0ff */
[----:B------:R-:W-:Y:S11]  /*1bf0*/  BRA.U UP2, `(.L_x_31) ;  /* 0xfffffffd024c7547 */ /* 0x000ff6000b83ffff */
.L_x_25:
[----:B----4-:R-:W-:Y:S01]  /*1c00*/  ULEA UR8, UR13, UR4, 0x3 ;  /* 0x000000040d087291 */ /* 0x010fe2000f8e18ff */
[----:B-1----:R-:W-:Y:S01]  /*1c10*/  SHF.L.U32 R2, R15, 0x1f, RZ ;  /* 0x0000001f0f027819 */ /* 0x002fe200000006ff */
[----:B------:R-:W-:Y:S01]  /*1c20*/  @!P1 SYNCS.ARRIVE.TRANS64.A1T0 RZ, [UR4+0x48], RZ ;  /* 0x000048ffffff99a7 */ /* 0x000fe20008100004 */
[----:B------:R-:W-:-:S06]  /*1c30*/  UISETP.GT.AND UP0, UPT, UR22, UR21, UPT ;  /* 0x000000151600728c */ /* 0x000fcc000bf04270 */
[----:B--2---:R1:W2:Y:S03]  /*1c40*/  SYNCS.PHASECHK.TRANS64.TRYWAIT P0, [UR8+0x18], R2 ;  /* 0x00001802ff0075a7 */ /* 0x0042a60008001108 */
[----:B------:R-:W-:Y:S05]  /*1c50*/  BRA.U !UP0, `(.L_x_32) ;  /* 0x0000000108c07547 */ /* 0x000fea000b800000 */
[----:B------:R-:W-:Y:S01]  /*1c60*/  UIADD3 UR26, UPT, UPT, UR14, UR23, URZ ;  /* 0x000000170e1a7290 */ /* 0x000fe2000fffe0ff */
[----:B------:R-:W-:-:S11]  /*1c70*/  UMOV UR27, UR13 ;  /* 0x0000000d001b7c82 */ /* 0x000fd60008000000 */
.L_x_38:
[----:B------:R-:W-:Y:S01]  /*1c80*/  ULEA UR17, UR27, UR4, 0x3 ;  /* 0x000000041b117291 */ /* 0x000fe2000f8e18ff */
[----:B--2---:R-:W-:Y:S01]  /*1c90*/  @P5 MOV R3, 0x1800 ;  /* 0x0000180000035802 */ /* 0x004fe20000000f00 */
[----:B-12---:R-:W-:Y:S10]  /*1ca0*/  @P0 BRA `(.L_x_33) ;  /* 0x00000000000c0947 */ /* 0x006ff40003800000 */
[----:B------:R-:W-:-:S04]  /*1cb0*/  SHF.L.U32 R5, R15, 0x1f, RZ ;  /* 0x0000001f0f057819 */ /* 0x000fc800000006ff */
[----:B------:R-:W2:Y:S02]  /*1cc0*/  SYNCS.PHASECHK.TRANS64.TRYWAIT P0, [UR17+0x18], R5 ;  /* 0x00001805ff0075a7 */ /* 0x000ea40008001111 */
[----:B--2---:R-:W-:Y:S05]  /*1cd0*/  @!P0 BRA `(.L_x_34) ;  /* 0x0000004800948947 */ /* 0x004fea0003800000 */
.L_x_33:
[----:B------:R2:W-:Y:S01]  /*1ce0*/  @P5 SYNCS.ARRIVE.TRANS64 RZ, [UR17], R3 ;  /* 0x00000003ffff59a7 */ /* 0x0005e20008000011 */
[----:B------:R-:W-:-:S04]  /*1cf0*/  ULOP3.LUT UR8, UR7, 0x2, URZ, 0xfc, !UPT ;  /* 0x0000000207087892 */ /* 0x000fc8000f8efcff */
[----:B------:R-:W-:-:S09]  /*1d00*/  UISETP.NE.AND UP0, UPT, UR8, 0x2, UPT ;  /* 0x000000020800788c */ /* 0x000fd2000bf05270 */
[----:B------:R-:W-:Y:S05]  /*1d10*/  BRA.U UP0, `(.L_x_35) ;  /* 0x0000000100047547 */ /* 0x000fea000b800000 */
[----:B------:R-:W-:Y:S05]  /*1d20*/  BPT.TRAP 0x1 ;  /* 0x000000040000795c */ /* 0x000fea0000300000 */
.L_x_35:
[----:B------:R-:W-:Y:S04]  /*1d30*/  BSSY.RECONVERGENT B0, `(.L_x_36) ;  /* 0x0000003000007945 */ /* 0x000fe80003800200 */
[----:B------:R-:W-:Y:S05]  /*1d40*/  @!P4 BRA `(.L_x_37) ;  /* 0x000000000004c947 */ /* 0x000fea0003800000 */
[----:B------:R-:W-:Y:S05]  /*1d50*/  BPT.TRAP 0x1 ;  /* 0x000000040000795c */ /* 0x000fea0000300000 */
.L_x_37:
[----:B------:R-:W-:Y:S05]  /*1d60*/  BSYNC.RECONVERGENT B0 ;  /* 0x0000000000007941 */ /* 0x000fea0003800200 */
.L_x_36:
        /* <DEDUP_REMOVED lines=9> */
[----:B------:R-:W-:Y:S02]  /*1e00*/  USHF.L.U32 UR18, UR23, 0x5, URZ ;  /* 0x0000000517127899 */ /* 0x000fe400080006ff */
[----:B------:R-:W-:Y:S01]  /*1e10*/  ULOP3.LUT UR17, UR17, 0xfefffff8, URZ, 0xc0, !UPT ;  /* 0xfefffff811117892 */ /* 0x000fe2000f8ec0ff */
[----:B-1----:R-:W-:Y:S01]  /*1e20*/  SHF.L.U32 R2, R15, 0x1f, RZ ;  /* 0x0000001f0f027819 */ /* 0x002fe200000006ff */
[----:B------:R-:W-:Y:S02]  /*1e30*/  UIADD3 UR16, UPT, UPT, UR16, 0x2400, URZ ;  /* 0x0000240010107890 */ /* 0x000fe4000fffe0ff */
[----:B------:R-:W-:Y:S01]  /*1e40*/  UIADD3.X UR33, UPT, UPT, URZ, UR25, URZ, UP1, !UPT ;  /* 0x00000019ff217290 */ /* 0x000fe20008ffe4ff */
[----:B------:R4:W1:Y:S01]  /*1e50*/  SYNCS.PHASECHK.TRANS64.TRYWAIT P0, [UR8+0x18], R2 ;  /* 0x00001802ff0075a7 */ /* 0x0008620008001108 */
[----:B------:R-:W-:-:S02]  /*1e60*/  ULEA UR8, UR27, UR4, 0xa ;  /* 0x000000041b087291 */ /* 0x000fc4000f8e50ff */
[----:B------:R-:W-:Y:S02]  /*1e70*/  UIADD3.X UR31, UPT, UPT, URZ, UR25, URZ, UP0, !UPT ;  /* 0x00000019ff1f7290 */ /* 0x000fe400087fe4ff */
[----:B------:R-:W-:Y:S01]  /*1e80*/  UIADD3 UR8, UPT, UPT, UR8, 0x3c00, URZ ;  /* 0x00003c0008087890 */ /* 0x000fe2000fffe0ff */
[----:B------:R-:W-:Y:S01]  /*1e90*/  UMOV UR28, 0x0 ;  /* 0x00000000001c7882 */ /* 0x000fe20000000000 */
[----:B------:R-:W-:Y:S01]  /*1ea0*/  UMOV UR29, 0x10000000 ;  /* 0x10000000001d7882 */ /* 0x000fe20000000000 */
[----:B------:R-:W-:Y:S01]  /*1eb0*/  UMOV UR19, UR35 ;  /* 0x0000002300137c82 */ /* 0x000fe20008000000 */
[----:B------:R-:W-:Y:S01]  /*1ec0*/  UMOV UR20, UR36 ;  /* 0x0000002400147c82 */ /* 0x000fe20008000000 */
[----:B------:R-:W-:Y:S01]  /*1ed0*/  UMOV UR12, UR36 ;  /* 0x00000024000c7c82 */ /* 0x000fe20008000000 */
[----:B------:R-:W-:Y:S01]  /*1ee0*/  UMOV UR9, UR17 ;  /* 0x0000001100097c82 */ /* 0x000fe20008000000 */
[----:B------:R-:W-:Y:S01]  /*1ef0*/  UMOV UR10, UR18 ;  /* 0x00000012000a7c82 */ /* 0x000fe20008000000 */
[----:B------:R4:W-:Y:S01]  /*1f00*/  UTMALDG.3D.2CTA [UR16], [UR32], desc[UR28] ;  /* 0x00001c10200075b4 */ /* 0x0009e20008211000 */
[----:B------:R-:W-:Y:S01]  /*1f10*/  UIADD3 UR23, UPT, UPT, UR23, 0x1, URZ ;  /* 0x0000000117177890 */ /* 0x000fe2000fffe0ff */
[----:B------:R-:W-:-:S03]  /*1f20*/  UMOV UR27, UR13 ;  /* 0x0000000d001b7c82 */ /* 0x000fc60008000000 */
[----:B------:R-:W-:Y:S01]  /*1f30*/  UISETP.NE.AND UP0, UPT, UR23, UR26, UPT ;  /* 0x0000001a1700728c */ /* 0x000fe2000bf05270 */
[----:B------:R4:W-:Y:S08]  /*1f40*/  UTMALDG.3D.2CTA [UR8], [UR30], desc[UR28] ;  /* 0x00001c081e0075b4 */ /* 0x0009f00008211000 */
[----:B----4-:R-:W-:Y:S05]  /*1f50*/  BRA.U UP0, `(.L_x_38) ;  /* 0xfffffffd00487547 */ /* 0x010fea000b83ffff */
.L_x_32:
[C---:B-1----:R-:W-:Y:S01]  /*1f60*/  LEA R2, R14.reuse, UR4, 0x3 ;  /* 0x000000040e027c11 */ /* 0x042fe2000f8e18ff */
[----:B------:R-:W-:Y:S01]  /*1f70*/  NOP ;  /* 0x0000000000007918 */ /* 0x000fe20000000000 */
[----:B--2---:R-:W-:Y:S02]  /*1f80*/  SHF.L.U32 R3, R13, 0x1f, RZ ;  /* 0x0000001f0d037819 */ /* 0x004fe400000006ff */
[----:B------:R-:W-:Y:S02]  /*1f90*/  LEA R4, R14, UR4, 0x4 ;  /* 0x000000040e047c11 */ /* 0x000fe4000f8e20ff */
[----:B------:R-:W1:Y:S02]  /*1fa0*/  SYNCS.PHASECHK.TRANS64.TRYWAIT P0, [R2+URZ+0x50], R3 ;  /* 0x00005003020075a7 */ /* 0x000e6400080011ff */
[----:B-1----:R-:W-:Y:S05]  /*1fb0*/  @!P0 BRA `(.L_x_39) ;  /* 0x0000004400f48947 */ /* 0x002fea0003800000 */
.L_x_115:
[----:B------:R-:W2:Y:S01]  /*1fc0*/  LDS.128 R4, [R4+0xe0] ;  /* 0x0000e00004047984 */ /* 0x000ea20000000c00 */
[----:B------:R-:W-:Y:S01]  /*1fd0*/  ISETP.GE.AND P0, PT, R40, 0x1, PT ;  /* 0x000000012800780c */ /* 0x000fe20003f06270 */
[----:B-1----:R-:W-:Y:S01]  /*1fe0*/  VIADD R2, R2, 0x60 ;  /* 0x0000006002027836 */ /* 0x002fe20000000000 */
[----:B------:R-:W-:Y:S01]  /*1ff0*/  @!PT LDS RZ, [RZ] ;  /* 0x00000000fffff984 */ /* 0x000fe20000000800 */
[----:B------:R-:W-:Y:S01]  /*2000*/  @!PT LDS RZ, [RZ] ;  /* 0x00000000fffff984 */ /* 0x000fe20000000800 */
[----:B------:R-:W-:Y:S01]  /*2010*/  @!PT LDS RZ, [RZ] ;  /* 0x00000000fffff984 */ /* 0x000fe20000000800 */
[----:B------:R-:W-:Y:S01]  /*2020*/  @!PT LDS RZ, [RZ] ;  /* 0x00000000fffff984 */ /* 0x000fe20000000800 */
[----:B------:R1:W-:Y:S06]  /*2030*/  MEMBAR.ALL.CTA ;  /* 0x0000000000007992 */ /* 0x0003ec0000008000 */
[----:B-1----:R-:W1:Y:S01]  /*2040*/  FENCE.VIEW.ASYNC.S ;  /* 0x00000000000073c6 */ /* 0x002e620000000000 */
[----:B------:R-:W-:-:S04]  /*2050*/  PRMT R2, RZ, 0x654, R2 ;  /* 0x00000654ff027816 */ /* 0x000fc80000000002 */
[----:B-1----:R1:W-:Y:S01]  /*2060*/  SYNCS.ARRIVE.TRANS64.RED.A1T0 RZ, [R2+URZ], RZ ;  /* 0x000000ff02ff79a7 */ /* 0x0023e200081004ff */
[----:B--2---:R-:W-:-:S13]  /*2070*/  LOP3.LUT P2, RZ, R6, 0x1, RZ, 0xc0, !PT ;  /* 0x0000000106ff7812 */ /* 0x004fda000784c0ff */
[----:B------:R-:W-:Y:S01]  /*2080*/  @P2 SHF.R.U32.HI R3, RZ, 0x10, R5 ;  /* 0x00000010ff032819 */ /* 0x000fe20000011605 */
[----:B------:R-:W-:Y:S01]  /*2090*/  VOTEU.ANY UP0, P2 ;  /* 0x0000000000ff7886 */ /* 0x000fe20001000100 */
[----:B------:R-:W-:Y:S02]  /*20a0*/  @P2 MOV R11, R4 ;  /* 0x00000004000b2202 */ /* 0x000fe40000000f00 */
[----:B------:R-:W-:Y:S02]  /*20b0*/  @P2 R2UR.BROADCAST UR8, R3 ;  /* 0x00000000030822ca */ /* 0x000fe400008e0000 */
[----:B------:R-:W-:-:S11]  /*20c0*/  @P2 LOP3.LUT R8, R5, 0xffff, RZ, 0xc0, !PT ;  /* 0x0000ffff05082812 */ /* 0x000fd600078ec0ff */
[----:B------:R-:W-:Y:S01]  /*20d0*/  @UP0 UMOV UR36, UR8 ;  /* 0x0000000800240c82 */ /* 0x000fe20008000000 */
[----:B-1----:R-:W-:Y:S05]  /*20e0*/  @!P0 BRA `(.L_x_40) ;  /* 0x0000000000b88947 */ /* 0x002fea0003800000 */
[----:B------:R-:W3:Y:S01]  /*20f0*/  LDC.64 R4, c[0x0][0xb18] ;  /* 0x0002c600ff047b82 */ /* 0x000ee20000000a00 */
[----:B------:R-:W-:-:S07]  /*2100*/  ISETP.NE.AND P3, PT, R40, 0x1, PT ;  /* 0x000000012800780c */ /* 0x000fce0003f65270 */
[----:B------:R-:W1:Y:S08]  /*2110*/  LDC.64 R6, c[0x0][0xb10] ;  /* 0x0002c400ff067b82 */ /* 0x000e700000000a00 */
[----:B------:R-:W2:Y:S08]  /*2120*/  LDC R18, c[0x0][0xb20] ;  /* 0x0002c800ff127b82 */ /* 0x000eb00000000800 */
[----:B------:R-:W4:Y:S01]  /*2130*/  LDC R20, c[0x0][0xb0c] ;  /* 0x0002c300ff147b82 */ /* 0x000f220000000800 */
[----:B---3--:R-:W-:Y:S01]  /*2140*/  IMAD.HI.U32 R19, R0, R5, RZ ;  /* 0x0000000500137227 */ /* 0x008fe200078e00ff */
[----:B------:R-:W-:-:S03]  /*2150*/  ISETP.NE.AND P0, PT, R4, 0x1, PT ;  /* 0x000000010400780c */ /* 0x000fc60003f05270 */
[----:B------:R-:W-:-:S03]  /*2160*/  IMAD.HI.U32 R5, R8, R5, RZ ;  /* 0x0000000508057227 */ /* 0x000fc600078e00ff */
[----:B------:R-:W3:Y:S01]  /*2170*/  LDC.64 R2, c[0x0][0xb28] ;  /* 0x0002ca00ff027b82 */ /* 0x000ee20000000a00 */
[----:B-1----:R-:W-:-:S04]  /*2180*/  IMAD.HI.U32 R22, R9, R6, RZ ;  /* 0x0000000609167227 */ /* 0x002fc800078e00ff */
[----:B------:R-:W-:Y:S01]  /*2190*/  IMAD.HI.U32 R24, R11, R6, RZ ;  /* 0x000000060b187227 */ /* 0x000fe200078e00ff */
[----:B------:R-:W-:Y:S02]  /*21a0*/  SHF.R.U32.HI R22, RZ, R7, R22 ;  /* 0x00000007ff167219 */ /* 0x000fe40000011616 */
[-C--:B--2---:R-:W-:Y:S02]  /*21b0*/  SHF.R.U32.HI R19, RZ, R18.reuse, R19 ;  /* 0x00000012ff137219 */ /* 0x084fe40000011613 */
[----:B------:R-:W-:Y:S02]  /*21c0*/  SHF.R.U32.HI R5, RZ, R18, R5 ;  /* 0x00000012ff057219 */ /* 0x000fe40000011605 */
[----:B------:R-:W-:Y:S02]  /*21d0*/  SEL R19, R0, R19, !P0 ;  /* 0x0000001300137207 */ /* 0x000fe40004000000 */
[----:B------:R-:W-:Y:S02]  /*21e0*/  SHF.R.U32.HI R24, RZ, R7, R24 ;  /* 0x00000007ff187219 */ /* 0x000fe40000011618 */
[----:B----4-:R-:W-:-:S02]  /*21f0*/  ISETP.NE.AND P1, PT, R20, 0x1, PT ;  /* 0x000000011400780c */ /* 0x010fc40003f25270 */
[----:B------:R-:W-:Y:S02]  /*2200*/  SEL R5, R8, R5, !P0 ;  /* 0x0000000508057207 */ /* 0x000fe40004000000 */
[----:B------:R-:W-:Y:S02]  /*2210*/  SEL R21, R9, R22, !P1 ;  /* 0x0000001609157207 */ /* 0x000fe40004800000 */
[----:B------:R-:W-:Y:S01]  /*2220*/  SEL R7, R11, R24, !P1 ;  /* 0x000000180b077207 */ /* 0x000fe20004800000 */
[----:B---3--:R-:W-:-:S04]  /*2230*/  IMAD.HI.U32 R22, R19, R2, RZ ;  /* 0x0000000213167227 */ /* 0x008fc800078e00ff */
[----:B------:R-:W-:Y:S01]  /*2240*/  IMAD.HI.U32 R6, R21, R2, RZ ;  /* 0x0000000215067227 */ /* 0x000fe200078e00ff */
[----:B------:R-:W-:-:S04]  /*2250*/  @P3 SHF.R.U32.HI R19, RZ, R3, R22 ;  /* 0x00000003ff133219 */ /* 0x000fc80000011616 */
[----:B------:R-:W-:Y:S01]  /*2260*/  @P3 SHF.R.U32.HI R21, RZ, R3, R6 ;  /* 0x00000003ff153219 */ /* 0x000fe20000011606 */
[----:B------:R-:W-:-:S04]  /*2270*/  IMAD R19, R40, R19, RZ ;  /* 0x0000001328137224 */ /* 0x000fc800078e02ff */
[----:B------:R-:W-:Y:S01]  /*2280*/  IMAD R6, R40, R21, RZ ;  /* 0x0000001528067224 */ /* 0x000fe200078e02ff */
[C---:B------:R-:W-:Y:S02]  /*2290*/  ISETP.GE.AND P0, PT, R5.reuse, R19, PT ;  /* 0x000000130500720c */ /* 0x040fe40003f06270 */
[----:B------:R-:W-:Y:S02]  /*22a0*/  IADD3 R19, PT, PT, -R5, RZ, RZ ;  /* 0x000000ff05137210 */ /* 0x000fe40007ffe1ff */
[----:B------:R-:W-:Y:S01]  /*22b0*/  ISETP.GE.OR P0, PT, R7, R6, P0 ;  /* 0x000000060700720c */ /* 0x000fe20000706670 */
[----:B------:R-:W-:-:S04]  /*22c0*/  IMAD.HI.U32 R6, R5, R2, RZ ;  /* 0x0000000205067227 */ /* 0x000fc800078e00ff */
[----:B------:R-:W-:Y:S01]  /*22d0*/  IMAD R8, R4, R19, R8 ;  /* 0x0000001304087224 */ /* 0x000fe200078e0208 */
[----:B------:R-:W-:-:S04]  /*22e0*/  SHF.R.U32.HI R6, RZ, R3, R6 ;  /* 0x00000003ff067219 */ /* 0x000fc80000011606 */
[----:B------:R-:W-:-:S03]  /*22f0*/  SEL R6, R5, R6, !P3 ;  /* 0x0000000605067207 */ /* 0x000fc60005800000 */
[----:B------:R-:W-:-:S04]  /*2300*/  @!P0 IMAD.HI.U32 R18, R7, R2, RZ ;  /* 0x0000000207128227 */ /* 0x000fc800078e00ff */
[----:B------:R-:W-:Y:S01]  /*2310*/  IMAD.MOV R2, RZ, RZ, -R6 ;  /* 0x000000ffff027224 */ /* 0x000fe200078e0a06 */
[----:B------:R-:W-:-:S03]  /*2320*/  @!P0 SHF.R.U32.HI R18, RZ, R3, R18 ;  /* 0x00000003ff128219 */ /* 0x000fc60000011612 */
[----:B------:R-:W-:Y:S01]  /*2330*/  IMAD R2, R40, R2, R5 ;  /* 0x0000000228027224 */ /* 0x000fe200078e0205 */
        /* <DEDUP_REMOVED lines=9> */
.L_x_40:
[----:B------:R-:W1:Y:S02]  /*23d0*/  LDCU UR8, c[0x0][0xb30] ;  /* 0x00016600ff0877ac */ /* 0x000e640008000800 */
[----:B-1----:R-:W-:-:S09]  /*23e0*/  UISETP.NE.AND UP0, UPT, UR8, 0x1, UPT ;  /* 0x000000010800788c */ /* 0x002fd2000bf05270 */
[----:B------:R-:W-:Y:S05]  /*23f0*/  BRA.U UP0, `(.L_x_41) ;  /* 0x0000000100407547 */ /* 0x000fea000b800000 */
[----:B------:R-:W1:Y:S08]  /*2400*/  LDC.64 R4, c[0x0][0xb10] ;  /* 0x0002c400ff047b82 */ /* 0x000e700000000a00 */
[----:B------:R-:W2:Y:S08]  /*2410*/  LDC.64 R2, c[0x0][0xb18] ;  /* 0x0002c600ff027b82 */ /* 0x000eb00000000a00 */
[----:B------:R-:W4:Y:S08]  /*2420*/  LDC R6, c[0x0][0xb20] ;  /* 0x0002c800ff067b82 */ /* 0x000f300000000800 */
[----:B------:R-:W3:Y:S01]  /*2430*/  LDC R18, c[0x0][0xb0c] ;  /* 0x0002c300ff127b82 */ /* 0x000ee20000000800 */
[----:B-1----:R-:W-:-:S05]  /*2440*/  IMAD.HI.U32 R4, R11, R4, RZ ;  /* 0x000000040b047227 */ /* 0x002fca00078e00ff */
[----:B------:R-:W-:Y:S01]  /*2450*/  SHF.R.U32.HI R4, RZ, R5, R4 ;  /* 0x00000005ff047219 */ /* 0x000fe20000011604 */
[----:B--2---:R-:W-:Y:S01]  /*2460*/  IMAD.HI.U32 R3, R8, R3, RZ ;  /* 0x0000000308037227 */ /* 0x004fe200078e00ff */
[----:B------:R-:W-:-:S04]  /*2470*/  ISETP.NE.AND P0, PT, R2, 0x1, PT ;  /* 0x000000010200780c */ /* 0x000fc80003f05270 */
[----:B----4-:R-:W-:-:S04]  /*2480*/  SHF.R.U32.HI R3, RZ, R6, R3 ;  /* 0x00000006ff037219 */ /* 0x010fc80000011603 */
[----:B------:R-:W-:Y:S02]  /*2490*/  SEL R3, R8, R3, !P0 ;  /* 0x0000000308037207 */ /* 0x000fe40004000000 */
[----:B---3--:R-:W-:-:S04]  /*24a0*/  ISETP.NE.AND P1, PT, R18, 0x1, PT ;  /* 0x000000011200780c */ /* 0x008fc80003f25270 */
[----:B------:R-:W-:-:S05]  /*24b0*/  SEL R4, R11, R4, !P1 ;  /* 0x000000040b047207 */ /* 0x000fca0004800000 */
[----:B------:R-:W-:Y:S02]  /*24c0*/  IMAD.IADD R5, R3, 0x1, -R4 ;  /* 0x0000000103057824 */ /* 0x000fe400078e0a04 */
[----:B------:R-:W-:Y:S02]  /*24d0*/  IMAD.IADD R3, R4, 0x1, -R3 ;  /* 0x0000000104037824 */ /* 0x000fe400078e0a03 */
[----:B------:R-:W-:Y:S02]  /*24e0*/  IMAD R11, R5, R18, R11 ;  /* 0x00000012050b7224 */ /* 0x000fe400078e020b */
[----:B------:R-:W-:-:S07]  /*24f0*/  IMAD R8, R3, R2, R8 ;  /* 0x0000000203087224 */ /* 0x000fce00078e0208 */
.L_x_41:
[----:B------:R-:W-:Y:S01]  /*2500*/  VIADD R14, R14, 0x1 ;  /* 0x000000010e0e7836 */ /* 0x000fe20000000000 */
[----:B------:R-:W-:Y:S01]  /*2510*/  PLOP3.LUT P1, PT, PT, PT, PT, 0x80, 0x8 ;  /* 0x000000000008781c */ /* 0x000fe20003f2f070 */
[----:B------:R-:W-:Y:S02]  /*2520*/  IMAD.IADD R93, R11, 0x1, R92 ;  /* 0x000000010b5d7824 */ /* 0x000fe400078e025c */
[----:B------:R-:W-:Y:S01]  /*2530*/  IMAD.IADD R94, R8, 0x1, R81 ;  /* 0x00000001085e7824 */ /* 0x000fe200078e0251 */
[----:B------:R-:W-:-:S04]  /*2540*/  ISETP.NE.AND P0, PT, R14, 0x2, PT ;  /* 0x000000020e00780c */ /* 0x000fc80003f05270 */
[----:B------:R-:W-:Y:S02]  /*2550*/  SEL R2, RZ, 0x1, P0 ;  /* 0x00000001ff027807 */ /* 0x000fe40000000000 */
[----:B------:R-:W-:Y:S02]  /*2560*/  SEL R14, R14, RZ, P0 ;  /* 0x000000ff0e0e7207 */ /* 0x000fe40000000000 */
[----:B------:R-:W-:Y:S01]  /*2570*/  LOP3.LUT R13, R13, R2, RZ, 0x3c, !PT ;  /* 0x000000020d0d7212 */ /* 0x000fe200078e3cff */
[----:B------:R-:W-:Y:S06]  /*2580*/  @P2 BRA `(.L_x_42) ;  /* 0xfffffff000582947 */ /* 0x000fec000383ffff */
[----:B------:R-:W-:Y:S01]  /*2590*/  UIADD3 UR4, UPT, UPT, UR4, 0x18, URZ ;  /* 0x0000001804047890 */ /* 0x000fe2000fffe0ff */
[----:B------:R-:W-:-:S03]  /*25a0*/  SHF.L.U32 R3, R15, 0x1f, RZ ;  /* 0x0000001f0f037819 */ /* 0x000fc600000006ff */
[----:B------:R-:W-:-:S09]  /*25b0*/  ULEA UR5, UR13, UR4, 0x3 ;  /* 0x000000040d057291 */ /* 0x000fd2000f8e18ff */
[----:B------:R-:W1:Y:S02]  /*25c0*/  SYNCS.PHASECHK.TRANS64.TRYWAIT P0, [UR5], R3 ;  /* 0x00000003ff0075a7 */ /* 0x000e640008001105 */
[----:B-1----:R-:W-:Y:S05]  /*25d0*/  @!P0 BRA `(.L_x_43) ;  /* 0x0000004000808947 */ /* 0x002fea0003800000 */
.L_x_117:
[----:B------:R-:W-:-:S04]  /*25e0*/  UIADD3 UR6, UPT, UPT, UR13, 0x1, URZ ;  /* 0x000000010d067890 */ /* 0x000fc8000fffe0ff */
[----:B------:R-:W-:-:S04]  /*25f0*/  UISETP.NE.AND UP0, UPT, UR6, 0x3, UPT ;  /* 0x000000030600788c */ /* 0x000fc8000bf05270 */
[----:B------:R-:W-:Y:S02]  /*2600*/  USEL UR7, URZ, 0x1, UP0 ;  /* 0x00000001ff077887 */ /* 0x000fe40008000000 */
[----:B------:R-:W-:-:S04]  /*2610*/  USEL UR6, UR6, URZ, UP0 ;  /* 0x000000ff06067287 */ /* 0x000fc80008000000 */
[----:B------:R-:W-:Y:S01]  /*2620*/  ULEA UR5, UR6, UR4, 0x3 ;  /* 0x0000000406057291 */ /* 0x000fe2000f8e18ff */
[----:B------:R-:W-:-:S04]  /*2630*/  LOP3.LUT R15, R15, UR7, RZ, 0x3c, !PT ;  /* 0x000000070f0f7c12 */ /* 0x000fc8000f8e3cff */
[----:B-1----:R-:W-:-:S04]  /*2640*/  SHF.L.U32 R3, R15, 0x1f, RZ ;  /* 0x0000001f0f037819 */ /* 0x002fc800000006ff */
[----:B------:R-:W1:Y:S02]  /*2650*/  SYNCS.PHASECHK.TRANS64.TRYWAIT P0, [UR5], R3 ;  /* 0x00000003ff0075a7 */ /* 0x000e640008001105 */
[----:B-1----:R-:W-:Y:S05]  /*2660*/  @!P0 BRA `(.L_x_44) ;  /* 0x0000004000748947 */ /* 0x002fea0003800000 */
.L_x_119:
[----:B------:R-:W-:-:S04]  /*2670*/  UIADD3 UR6, UPT, UPT, UR6, 0x1, URZ ;  /* 0x0000000106067890 */ /* 0x000fc8000fffe0ff */
[----:B------:R-:W-:-:S04]  /*2680*/  UISETP.NE.AND UP0, UPT, UR6, 0x3, UPT ;  /* 0x000000030600788c */ /* 0x000fc8000bf05270 */
[----:B------:R-:W-:Y:S02]  /*2690*/  USEL UR5, URZ, 0x1, UP0 ;  /* 0x00000001ff057887 */ /* 0x000fe40008000000 */
[----:B------:R-:W-:-:S04]  /*26a0*/  USEL UR6, UR6, URZ, UP0 ;  /* 0x000000ff06067287 */ /* 0x000fc80008000000 */
[----:B------:R-:W-:Y:S01]  /*26b0*/  ULEA UR6, UR6, UR4, 0x3 ;  /* 0x0000000406067291 */ /* 0x000fe2000f8e18ff */
[----:B-1----:R-:W-:-:S04]  /*26c0*/  LOP3.LUT R3, R15, UR5, RZ, 0x3c, !PT ;  /* 0x000000050f037c12 */ /* 0x002fc8000f8e3cff */
[----:B------:R-:W-:Y:S01]  /*26d0*/  SHF.L.U32 R3, R3, 0x1f, RZ ;  /* 0x0000001f03037819 */ /* 0x000fe200000006ff */
[----:B---3--:R-:W-:-:S07]  /*26e0*/  IMAD.U32 R0, RZ, RZ, UR6 ;  /* 0x00000006ff007e24 */ /* 0x008fce000f8e00ff */
.L_x_45:
[----:B-1----:R1:W2:Y:S02]  /*26f0*/  SYNCS.PHASECHK.TRANS64.TRYWAIT P0, [R0+URZ], R3 ;  /* 0x00000003000075a7 */ /* 0x0022a400080011ff */
[----:B--2---:R-:W-:Y:S05]  /*2700*/  @!P0 NANOSLEEP.SYNCS 0x989680 ;  /* 0x009896800000895d */ /* 0x004fea0003900000 */
[----:B------:R-:W2:Y:S02]  /*2710*/  @!P0 SYNCS.PHASECHK.TRANS64 P0, [R0+URZ], R3 ;  /* 0x00000003000085a7 */ /* 0x000ea400080010ff */
[----:B--2---:R-:W-:Y:S05]  /*2720*/  @P0 EXIT ;  /* 0x000000000000094d */ /* 0x004fea0003800000 */
[----:B------:R-:W-:Y:S05]  /*2730*/  BRA `(.L_x_45) ;  /* 0xfffffffc00ec7947 */ /* 0x000fea000383ffff */
.L_x_22:
[----:B------:R-:W-:-:S04]  /*2740*/  UISETP.NE.AND UP1, UPT, UR37, URZ, UPT ;  /* 0x000000ff2500728c */ /* 0x000fc8000bf25270 */
[----:B------:R-:W-:-:S09]  /*2750*/  UISETP.NE.OR UP1, UPT, UR10, 0x1, UP1 ;  /* 0x000000010a00788c */ /* 0x000fd20008f25670 */
[----:B------:R-:W-:Y:S05]  /*2760*/  BRA.U UP1, `(.L_x_46) ;  /* 0x00000005014c7547 */ /* 0x000fea000b800000 */
[----:B------:R-:W-:Y:S01]  /*2770*/  HFMA2 R11, -RZ, RZ, 0, 0 ;  /* 0x00000000ff0b7431 */ /* 0x000fe200000001ff */
[----:B------:R-:W-:Y:S01]  /*2780*/  ISETP.GE.U32.AND P2, PT, R10, 0x2, PT ;  /* 0x000000020a00780c */ /* 0x000fe20003f46070 */
[----:B------:R-:W-:Y:S01]  /*2790*/  IMAD.MOV.U32 R12, RZ, RZ, 0x1 ;  /* 0x00000001ff0c7424 */ /* 0x000fe200078e00ff */
[----:B------:R-:W-:Y:S01]  /*27a0*/  CS2R R8, SRZ ;  /* 0x0000000000087805 */ /* 0x000fe2000001ff00 */
[----:B------:R-:W-:Y:S01]  /*27b0*/  IMAD.MOV.U32 R3, RZ, RZ, RZ ;  /* 0x000000ffff037224 */ /* 0x000fe200078e00ff */
[----:B------:R-:W-:Y:S01]  /*27c0*/  UMOV UR4, 0x400 ;  /* 0x0000040000047882 */ /* 0x000fe20000000000 */
[----:B------:R-:W-:Y:S01]  /*27d0*/  UMOV UR6, URZ ;  /* 0x000000ff00067c82 */ /* 0x000fe20008000000 */
[----:B------:R-:W-:-:S12]  /*27e0*/  ULEA UR37, UR37, UR4, 0x18 ;  /* 0x0000000425257291 */ /* 0x000fd8000f8ec0ff */
.L_x_50:
[----:B------:R-:W-:Y:S02]  /*27f0*/  LEA R0, R3, UR37, 0x3 ;  /* 0x0000002503007c11 */ /* 0x000fe4000f8e18ff */
[----:B------:R-:W-:-:S03]  /*2800*/  SHF.L.U32 R5, R8, 0x1f, RZ ;  /* 0x0000001f08057819 */ /* 0x000fc600000006ff */
[----:B------:R-:W-:Y:S01]  /*2810*/  VIADD R4, R0, 0xc0 ;  /* 0x000000c000047836 */ /* 0x000fe20000000000 */
[----:B------:R-:W1:Y:S02]  /*2820*/  SYNCS.PHASECHK.TRANS64.TRYWAIT P0, [R0+URZ+0xb0], R5 ;  /* 0x0000b005000075a7 */ /* 0x000e6400080011ff */
[----:B-1----:R-:W-:Y:S05]  /*2830*/  @!P0 BRA `(.L_x_47) ;  /* 0x0000004000188947 */ /* 0x002fea0003800000 */
.L_x_120:
[----:B------:R-:W-:Y:S01]  /*2840*/  ULEA UR5, UR6, UR37, 0x3 ;  /* 0x0000002506057291 */ /* 0x000fe2000f8e18ff */
[----:B------:R-:W-:Y:S01]  /*2850*/  PRMT R4, RZ, 0x654, R4 ;  /* 0x00000654ff047816 */ /* 0x000fe20000000004 */
[----:B-1----:R-:W-:Y:S01]  /*2860*/  @!P2 IMAD.MOV.U32 R5, RZ, RZ, 0x10 ;  /* 0x00000010ff05a424 */ /* 0x002fe200078e00ff */
[----:B------:R-:W-:Y:S01]  /*2870*/  SHF.L.U32 R7, R12, 0x1f, RZ ;  /* 0x0000001f0c077819 */ /* 0x000fe200000006ff */
[----:B------:R-:W-:Y:S01]  /*2880*/  UIADD3 UR4, UPT, UPT, UR5, 0x50, URZ ;  /* 0x0000005005047890 */ /* 0x000fe2000fffe0ff */
[----:B------:R1:W-:Y:S05]  /*2890*/  SYNCS.ARRIVE.TRANS64.RED.A1T0 RZ, [R4+URZ], RZ ;  /* 0x000000ff04ff79a7 */ /* 0x0003ea00081004ff */
[----:B------:R-:W-:Y:S01]  /*28a0*/  IMAD.U32 R13, RZ, RZ, UR4 ;  /* 0x00000004ff0d7e24 */ /* 0x000fe2000f8e00ff */
[----:B------:R-:W2:Y:S04]  /*28b0*/  SYNCS.PHASECHK.TRANS64.TRYWAIT P0, [UR5+0x60], R7 ;  /* 0x00006007ff0075a7 */ /* 0x000ea80008001105 */
[----:B------:R-:W-:Y:S01]  /*28c0*/  PRMT R13, R10, 0x654, R13 ;  /* 0x000006540a0d7816 */ /* 0x000fe2000000000d */
[----:B-12---:R-:W-:Y:S06]  /*28d0*/  @!P0 BRA `(.L_x_48) ;  /* 0x0000004000048947 */ /* 0x006fec0003800000 */
.L_x_122:
[----:B------:R-:W-:Y:S01]  /*28e0*/  ULEA UR4, UR6, UR37, 0x4 ;  /* 0x0000002506047291 */ /* 0x000fe2000f8e20ff */
[----:B------:R-:W-:Y:S01]  /*28f0*/  SEL R2, R13, R2, !P2 ;  /* 0x000000020d027207 */ /* 0x000fe20005000000 */
[----:B------:R-:W-:Y:S01]  /*2900*/  UIADD3 UR5, UPT, UPT, UR5, 0x50, URZ ;  /* 0x0000005005057890 */ /* 0x000fe2000fffe0ff */
[----:B-1----:R-:W-:Y:S01]  /*2910*/  LEA R0, R11, UR37, 0x3 ;  /* 0x000000250b007c11 */ /* 0x002fe2000f8e18ff */
[----:B------:R-:W-:Y:S01]  /*2920*/  UIADD3 UR4, UPT, UPT, UR4, 0xe0, URZ ;  /* 0x000000e004047890 */ /* 0x000fe2000fffe0ff */
[----:B------:R1:W-:Y:S01]  /*2930*/  @!P2 SYNCS.ARRIVE.TRANS64.RED RZ, [R2+URZ], R5 ;  /* 0x0000000502ffa9a7 */ /* 0x0003e200080004ff */
[----:B------:R-:W-:Y:S01]  /*2940*/  UIADD3 UR6, UPT, UPT, UR6, 0x1, URZ ;  /* 0x0000000106067890 */ /* 0x000fe2000fffe0ff */
[----:B------:R-:W-:-:S03]  /*2950*/  VIADD R3, R3, 0x1 ;  /* 0x0000000103037836 */ /* 0x000fc60000000000 */
[----:B------:R-:W-:Y:S02]  /*2960*/  UISETP.NE.AND UP0, UPT, UR6, 0x2, UPT ;  /* 0x000000020600788c */ /* 0x000fe4000bf05270 */
[----:B------:R-:W-:Y:S01]  /*2970*/  ISETP.NE.AND P0, PT, R3, 0x2, PT ;  /* 0x000000020300780c */ /* 0x000fe20003f05270 */
[----:B------:R-:W-:Y:S06]  /*2980*/  UGETNEXTWORKID.BROADCAST [UR4], [UR5] ;  /* 0x00000000040073ca */ /* 0x000fec0008000100 */
[----:B------:R-:W-:Y:S02]  /*2990*/  USEL UR4, URZ, 0x1, UP0 ;  /* 0x00000001ff047887 */ /* 0x000fe40008000000 */
[----:B------:R-:W-:-:S04]  /*29a0*/  USEL UR6, UR6, URZ, UP0 ;  /* 0x000000ff06067287 */ /* 0x000fc80008000000 */
[----:B------:R-:W-:Y:S02]  /*29b0*/  LOP3.LUT R12, R12, UR4, RZ, 0x3c, !PT ;  /* 0x000000040c0c7c12 */ /* 0x000fe4000f8e3cff */
[----:B-1----:R-:W-:-:S04]  /*29c0*/  SHF.L.U32 R5, R9, 0x1f, RZ ;  /* 0x0000001f09057819 */ /* 0x002fc800000006ff */
[----:B------:R-:W1:Y:S02]  /*29d0*/  SYNCS.PHASECHK.TRANS64.TRYWAIT P1, [R0+URZ+0x50], R5 ;  /* 0x00005005000075a7 */ /* 0x000e6400080211ff */
[----:B-1----:R-:W-:Y:S05]  /*29e0*/  @!P1 BRA `(.L_x_49) ;  /* 0x0000003c00d89947 */ /* 0x002fea0003800000 */
.L_x_123:
[----:B------:R-:W-:Y:S01]  /*29f0*/  LEA R4, R11, UR37, 0x4 ;  /* 0x000000250b047c11 */ /* 0x000fe2000f8e20ff */
[----:B-1----:R-:W-:Y:S01]  /*2a00*/  VIADD R0, R0, 0x60 ;  /* 0x0000006000007836 */ /* 0x002fe20000000000 */
[----:B------:R-:W-:Y:S01]  /*2a10*/  SEL R3, R3, RZ, P0 ;  /* 0x000000ff03037207 */ /* 0x000fe20000000000 */
[----:B------:R-:W-:-:S03]  /*2a20*/  VIADD R11, R11, 0x1 ;  /* 0x000000010b0b7836 */ /* 0x000fc60000000000 */
[----:B------:R-:W1:Y:S01]  /*2a30*/  LDS.128 R4, [R4+0xe0] ;  /* 0x0000e00004047984 */ /* 0x000e620000000c00 */
[----:B------:R-:W-:Y:S02]  /*2a40*/  PRMT R0, RZ, 0x654, R0 ;  /* 0x00000654ff007816 */ /* 0x000fe40000000000 */
[C---:B------:R-:W-:Y:S01]  /*2a50*/  ISETP.NE.AND P1, PT, R11.reuse, 0x2, PT ;  /* 0x000000020b00780c */ /* 0x040fe20003f25270 */
[----:B------:R-:W-:Y:S01]  /*2a60*/  @!PT LDS RZ, [RZ] ;  /* 0x00000000fffff984 */ /* 0x000fe20000000800 */
[----:B------:R-:W-:Y:S01]  /*2a70*/  @!PT LDS RZ, [RZ] ;  /* 0x00000000fffff984 */ /* 0x000fe20000000800 */
[----:B------:R-:W-:Y:S01]  /*2a80*/  @!PT LDS RZ, [RZ] ;  /* 0x00000000fffff984 */ /* 0x000fe20000000800 */
[----:B------:R-:W-:Y:S01]  /*2a90*/  @!PT LDS RZ, [RZ] ;  /* 0x00000000fffff984 */ /* 0x000fe20000000800 */
[----:B------:R2:W-:Y:S06]  /*2aa0*/  MEMBAR.ALL.CTA ;  /* 0x0000000000007992 */ /* 0x0005ec0000008000 */
[----:B--2---:R-:W2:Y:S01]  /*2ab0*/  FENCE.VIEW.ASYNC.S ;  /* 0x00000000000073c6 */ /* 0x004ea20000000000 */
[----:B------:R-:W-:Y:S01]  /*2ac0*/  SEL R11, R11, RZ, P1 ;  /* 0x000000ff0b0b7207 */ /* 0x000fe20000800000 */
[----:B--2---:R2:W-:Y:S01]  /*2ad0*/  SYNCS.ARRIVE.TRANS64.RED.A1T0 RZ, [R0+URZ], RZ ;  /* 0x000000ff00ff79a7 */ /* 0x0045e200081004ff */
[----:B-1----:R-:W-:-:S02]  /*2ae0*/  LOP3.LUT P3, RZ, R6, 0x1, RZ, 0xc0, !PT ;  /* 0x0000000106ff7812 */ /* 0x002fc4000786c0ff */
[----:B------:R-:W-:-:S04]  /*2af0*/  SEL R5, RZ, 0x1, P0 ;  /* 0x00000001ff057807 */ /* 0x000fc80000000000 */
[----:B------:R-:W-:Y:S02]  /*2b00*/  LOP3.LUT R8, R8, R5, RZ, 0x3c, !PT ;  /* 0x0000000508087212 */ /* 0x000fe400078e3cff */
[----:B--2---:R-:W-:-:S04]  /*2b10*/  SEL R0, RZ, 0x1, P1 ;  /* 0x00000001ff007807 */ /* 0x004fc80000800000 */
[----:B------:R-:W-:Y:S01]  /*2b20*/  LOP3.LUT R9, R9, R0, RZ, 0x3c, !PT ;  /* 0x0000000009097212 */ /* 0x000fe200078e3cff */
[----:B------:R-:W-:Y:S06]  /*2b30*/  @P3 BRA `(.L_x_50) ;  /* 0xfffffffc002c3947 */ /* 0x000fec000383ffff */
[----:B------:R-:W-:Y:S01]  /*2b40*/  ULEA UR5, UR6, UR37, 0x3 ;  /* 0x0000002506057291 */ /* 0x000fe2000f8e18ff */
[----:B------:R-:W-:-:S08]  /*2b50*/  SHF.L.U32 R3, R12, 0x1f, RZ ;  /* 0x0000001f0c037819 */ /* 0x000fd000000006ff */
[----:B------:R-:W1:Y:S02]  /*2b60*/  SYNCS.PHASECHK.TRANS64 P0, [UR5+0x60], R3 ;  /* 0x00006003ff0075a7 */ /* 0x000e640008001005 */
[----:B-1----:R-:W-:Y:S05]  /*2b70*/  @P0 BRA `(.L_x_51) ;  /* 0x0000000000080947 */ /* 0x002fea0003800000 */
[----:B------:R-:W1:Y:S02]  /*2b80*/  SYNCS.PHASECHK.TRANS64.TRYWAIT P0, [UR5+0x60], R3 ;  /* 0x00006003ff0075a7 */ /* 0x000e640008001105 */
[----:B-1----:R-:W-:Y:S05]  /*2b90*/  @!P0 BRA `(.L_x_52) ;  /* 0x0000003c00808947 */ /* 0x002fea0003800000 */
.L_x_51:
[----:B------:R-:W-:-:S04]  /*2ba0*/  UIADD3 UR4, UPT, UPT, UR6, 0x1, URZ ;  /* 0x0000000106047890 */ /* 0x000fc8000fffe0ff */
[----:B------:R-:W-:-:S04]  /*2bb0*/  UISETP.NE.AND UP0, UPT, UR4, 0x2, UPT ;  /* 0x000000020400788c */ /* 0x000fc8000bf05270 */
[----:B------:R-:W-:Y:S02]  /*2bc0*/  USEL UR7, URZ, 0x1, UP0 ;  /* 0x00000001ff077887 */ /* 0x000fe40008000000 */
[----:B------:R-:W-:-:S04]  /*2bd0*/  USEL UR4, UR4, URZ, UP0 ;  /* 0x000000ff04047287 */ /* 0x000fc80008000000 */
[----:B------:R-:W-:Y:S01]  /*2be0*/  ULEA UR4, UR4, UR37, 0x3 ;  /* 0x0000002504047291 */ /* 0x000fe2000f8e18ff */
[----:B-1----:R-:W-:-:S04]  /*2bf0*/  LOP3.LUT R3, R12, UR7, RZ, 0x3c, !PT ;  /* 0x000000070c037c12 */ /* 0x002fc8000f8e3cff */
[----:B------:R-:W-:-:S04]  /*2c00*/  SHF.L.U32 R0, R3, 0x1f, RZ ;  /* 0x0000001f03007819 */ /* 0x000fc800000006ff */
[----:B------:R-:W1:Y:S02]  /*2c10*/  SYNCS.PHASECHK.TRANS64 P0, [UR4+0x60], R0 ;  /* 0x00006000ff0075a7 */ /* 0x000e640008001004 */
[----:B-1----:R-:W-:Y:S05]  /*2c20*/  @P0 EXIT ;  /* 0x000000000000094d */ /* 0x002fea0003800000 */
[----:B------:R-:W-:Y:S02]  /*2c30*/  SHF.L.U32 R3, R3, 0x1f, RZ ;  /* 0x0000001f03037819 */ /* 0x000fe400000006ff */
[----:B------:R-:W-:-:S07]  /*2c40*/  MOV R0, UR4 ;  /* 0x0000000400007c02 */ /* 0x000fce0008000f00 */
.L_x_53:
[----:B-1----:R1:W2:Y:S02]  /*2c50*/  SYNCS.PHASECHK.TRANS64.TRYWAIT P0, [R0+URZ+0x60], R3 ;  /* 0x00006003000075a7 */ /* 0x0022a400080011ff */
[----:B--2---:R-:W-:Y:S05]  /*2c60*/  @!P0 NANOSLEEP.SYNCS 0x989680 ;  /* 0x009896800000895d */ /* 0x004fea0003900000 */
[----:B------:R-:W2:Y:S02]  /*2c70*/  @!P0 SYNCS.PHASECHK.TRANS64 P0, [R0+URZ+0x60], R3 ;  /* 0x00006003000085a7 */ /* 0x000ea400080010ff */
[----:B--2---:R-:W-:Y:S05]  /*2c80*/  @P0 EXIT ;  /* 0x000000000000094d */ /* 0x004fea0003800000 */
[----:B------:R-:W-:Y:S05]  /*2c90*/  BRA `(.L_x_53) ;  /* 0xfffffffc00ec7947 */ /* 0x000fea000383ffff */
.L_x_46:
[----:B------:R-:W-:Y:S05]  /*2ca0*/  BRA.U UP4, `(.L_x_54) ;  /* 0x0000001104847547 */ /* 0x000fea000b800000 */
[----:B------:R-:W-:Y:S01]  /*2cb0*/  UMOV UR6, 0x40 ;  /* 0x0000004000067882 */ /* 0x000fe20000000000 */
[----:B------:R-:W-:Y:S01]  /*2cc0*/  NOP ;  /* 0x0000000000007918 */ /* 0x000fe20000000000 */
[----:B------:R-:W-:Y:S01]  /*2cd0*/  ULEA UR6, UR37, UR6, 0x18 ;  /* 0x0000000625067291 */ /* 0x000fe2000f8ec0ff */
[----:B------:R-:W-:Y:S02]  /*2ce0*/  UMOV UR7, 0x400 ;  /* 0x0000040000077882 */ /* 0x000fe40000000000 */
[----:B------:R-:W-:-:S06]  /*2cf0*/  ULEA UR37, UR37, UR7, 0x18 ;  /* 0x0000000725257291 */ /* 0x000fcc000f8ec0ff */
[----:B------:R-:W1:Y:S02]  /*2d00*/  LDS.U8 R2, [UR6+0x1c] ;  /* 0x00001c06ff027984 */ /* 0x000e640008000000 */
[----:B-1----:R-:W-:-:S13]  /*2d10*/  ISETP.NE.AND P0, PT, R2, RZ, PT ;  /* 0x000000ff0200720c */ /* 0x002fda0003f05270 */
[----:B------:R-:W-:Y:S05]  /*2d20*/  @P0 BRA `(.L_x_55) ;  /* 0x0000000400080947 */ /* 0x000fea0003800000 */
[----:B------:R-:W-:Y:S02]  /*2d30*/  UISETP.NE.U32.AND UP0, UPT, UR5, 0x1, UPT ;  /* 0x000000010500788c */ /* 0x000fe4000bf05070 */
[----:B------:R-:W-:-:S07]  /*2d40*/  UIADD3 UR8, UPT, UPT, UR6, 0x8, URZ ;  /* 0x0000000806087890 */ /* 0x000fce000fffe0ff */
[----:B------:R-:W-:Y:S05]  /*2d50*/  BRA.U !UP0, `(.L_x_56) ;  /* 0x00000001089c7547 */ /* 0x000fea000b800000 */
[----:B------:R-:W-:Y:S01]  /*2d60*/  ELECT P0, URZ, PT ;  /* 0x0000000000ff782f */ /* 0x000fe20003800000 */
[----:B------:R-:W-:-:S12]  /*2d70*/  BSSY B0, `(.L_x_56) ;  /* 0x0000025000007945 */ /* 0x000fd80003800000 */
[----:B------:R-:W-:Y:S05]  /*2d80*/  @!P0 BRA `(.L_x_57) ;  /* 0x00000000008c8947 */ /* 0x000fea0003800000 */
[----:B------:R-:W-:-:S05]  /*2d90*/  UMOV UR7, 0x10 ;  /* 0x0000001000077882 */ /* 0x000fca0000000000 */
[----:B------:R-:W-:Y:S04]  /*2da0*/  DEPBAR.LE SB1, 0x36 ;  /* 0x00009d800000791a */ /* 0x000fe80000000000 */
[----:B------:R-:W1:Y:S02]  /*2db0*/  UTCATOMSWS.2CTA.FIND_AND_SET.ALIGN UP1, UR7, UR7 ;  /* 0x00000007000775e3 */ /* 0x000e640008220800 */
[----:B-1----:R-:W-:Y:S01]  /*2dc0*/  MOV R11, UR7 ;  /* 0x00000007000b7c02 */ /* 0x002fe20008000f00 */
[----:B------:R-:W-:Y:S06]  /*2dd0*/  BRA.U UP1, `(.L_x_58) ;  /* 0x0000000101187547 */ /* 0x000fec000b800000 */
.L_x_59:
[----:B------:R-:W-:Y:S05]  /*2de0*/  NANOSLEEP 0x64 ;  /* 0x000000640000795d */ /* 0x000fea0003800000 */
[----:B------:R-:W-:-:S05]  /*2df0*/  UMOV UR7, 0x10 ;  /* 0x0000001000077882 */ /* 0x000fca0000000000 */
[----:B------:R-:W-:Y:S04]  /*2e00*/  DEPBAR.LE SB1, 0x36 ;  /* 0x00009d800000791a */ /* 0x000fe80000000000 */
[----:B------:R-:W1:Y:S02]  /*2e10*/  UTCATOMSWS.2CTA.FIND_AND_SET.ALIGN UP1, UR7, UR7 ;  /* 0x00000007000775e3 */ /* 0x000e640008220800 */
[----:B-1----:R-:W-:Y:S01]  /*2e20*/  MOV R11, UR7 ;  /* 0x00000007000b7c02 */ /* 0x002fe20008000f00 */
[----:B------:R-:W-:Y:S05]  /*2e30*/  BRA.U !UP1, `(.L_x_59) ;  /* 0xfffffffd09e87547 */ /* 0x000fea000b83ffff */
.L_x_58:
[----:B------:R-:W1:Y:S01]  /*2e40*/  LDS R5, [UR6+0x10] ;  /* 0x00001006ff057984 */ /* 0x000e620008000800 */
[----:B------:R-:W-:Y:S01]  /*2e50*/  IMAD.U32 R3, RZ, RZ, UR37 ;  /* 0x00000025ff037e24 */ /* 0x000fe2000f8e00ff */
[----:B------:R-:W-:-:S03]  /*2e60*/  MOV R2, UR4 ;  /* 0x0000000400027c02 */ /* 0x000fc60008000f00 */
[----:B------:R-:W-:Y:S01]  /*2e70*/  VIADD R3, R3, 0x100 ;  /* 0x0000010003037836 */ /* 0x000fe20000000000 */
[----:B-1----:R-:W-:-:S04]  /*2e80*/  SHF.L.U32 R5, R5, 0x1f, RZ ;  /* 0x0000001f05057819 */ /* 0x002fc800000006ff */
[----:B------:R-:W1:Y:S02]  /*2e90*/  SYNCS.PHASECHK.TRANS64.TRYWAIT P0, [UR6+0x8], R5 ;  /* 0x00000805ff0075a7 */ /* 0x000e640008001106 */
[----:B-1----:R-:W-:Y:S05]  /*2ea0*/  @P0 BRA `(.L_x_60) ;  /* 0x0000000000080947 */ /* 0x002fea0003800000 */
[----:B------:R-:W1:Y:S02]  /*2eb0*/  SYNCS.PHASECHK.TRANS64.TRYWAIT P0, [UR6+0x8], R5 ;  /* 0x00000805ff0075a7 */ /* 0x000e640008001106 */
[----:B-1----:R-:W-:Y:S05]  /*2ec0*/  @!P0 BRA `(.L_x_61) ;  /* 0x0000003800cc8947 */ /* 0x002fea0003800000 */
.L_x_60:
[----:B-1----:R-:W-:Y:S01]  /*2ed0*/  HFMA2 R4, -RZ, RZ, 0, 5.9604644775390625e-08 ;  /* 0x00000001ff047431 */ /* 0x002fe200000001ff */
[----:B------:R-:W-:Y:S01]  /*2ee0*/  UPRMT UR7, UR4, 0x654, UR8 ;  /* 0x0000065404077896 */ /* 0x000fe20008000008 */
[----:B------:R-:W-:Y:S01]  /*2ef0*/  IMAD.MOV.U32 R6, RZ, RZ, 0xffff ;  /* 0x0000ffffff067424 */ /* 0x000fe200078e00ff */
[----:B------:R-:W-:Y:S01]  /*2f00*/  PRMT R2, R2, 0x654, R3 ;  /* 0x0000065402027816 */ /* 0x000fe20000000003 */
[----:B------:R-:W-:Y:S02]  /*2f10*/  IMAD.MOV.U32 R5, RZ, RZ, 0x4 ;  /* 0x00000004ff057424 */ /* 0x000fe400078e00ff */
[----:B------:R-:W-:Y:S01]  /*2f20*/  IMAD.SHL.U32 R9, R11, 0x20, RZ ;  /* 0x000000200b097824 */ /* 0x000fe200078e00ff */
[----:B------:R-:W-:Y:S02]  /*2f30*/  MOV R3, UR7 ;  /* 0x0000000700037c02 */ /* 0x000fe40008000f00 */
[-C--:B------:R-:W-:Y:S01]  /*2f40*/  SHF.L.U32 R7, R6, R11.reuse, RZ ;  /* 0x0000000b06077219 */ /* 0x080fe200000006ff */
[----:B------:R1:W-:Y:S01]  /*2f50*/  SYNCS.ARRIVE.TRANS64.RED RZ, [UR7], R5 ;  /* 0x00000005ffff79a7 */ /* 0x0003e20008000407 */
[----:B------:R-:W-:Y:S01]  /*2f60*/  SHF.L.U32 R6, R4, R11, RZ ;  /* 0x0000000b04067219 */ /* 0x000fe200000006ff */
[----:B------:R1:W-:Y:S04]  /*2f70*/  STS [UR37+0x100], R9 ;  /* 0x00010009ff007988 */ /* 0x0003e80008000825 */
[----:B------:R1:W-:Y:S04]  /*2f80*/  STAS [R2.64], R11 ;  /* 0x0000000b02007dbd */ /* 0x0003e8000c0008ff */
[----:B------:R1:W-:Y:S04]  /*2f90*/  ATOMS.OR RZ, [UR6+0x14], R7 ;  /* 0x00001407ffff798c */ /* 0x0003e8000b000006 */
[----:B------:R1:W-:Y:S04]  /*2fa0*/  ATOMS.OR RZ, [UR6+0x18], R6 ;  /* 0x00001806ffff798c */ /* 0x0003e8000b000006 */
[----:B------:R1:W-:Y:S02]  /*2fb0*/  ATOMS.XOR RZ, [UR6+0x10], R4 ;  /* 0x00001004ffff798c */ /* 0x0003e4000b800006 */
.L_x_57:
[----:B------:R-:W-:Y:S05]  /*2fc0*/  BSYNC B0 ;  /* 0x0000000000007941 */ /* 0x000fea0003800000 */
.L_x_56:
[----:B------:R-:W-:Y:S05]  /*2fd0*/  BRA.U UP0, `(.L_x_62) ;  /* 0x00000001006c7547 */ /* 0x000fea000b800000 */
[----:B------:R-:W-:-:S03]  /*2fe0*/  UMOV UR7, 0xffffffff ;  /* 0xffffffff00077882 */ /* 0x000fc60000000000 */
[----:B------:R-:W-:Y:S05]  /*2ff0*/  BRA.DIV UR7, `(.L_x_63) ;  /* 0x0000003a07987947 */ /* 0x000fea000b800000 */
[----:B------:R-:W-:-:S13]  /*3000*/  ELECT P6, URZ, PT ;  /* 0x0000000000ff782f */ /* 0x000fda00038c0000 */
.L_x_127:
[----:B------:R-:W-:Y:S05]  /*3010*/  @!P6 BRA `(.L_x_62) ;  /* 0x00000000005ce947 */ /* 0x000fea0003800000 */
[----:B-1----:R-:W1:Y:S02]  /*3020*/  LDS R3, [UR6+0x10] ;  /* 0x00001006ff037984 */ /* 0x002e640008000800 */
[----:B-1----:R-:W-:-:S04]  /*3030*/  SHF.L.U32 R3, R3, 0x1f, RZ ;  /* 0x0000001f03037819 */ /* 0x002fc800000006ff */
[----:B------:R-:W1:Y:S02]  /*3040*/  SYNCS.PHASECHK.TRANS64.TRYWAIT P0, [UR6+0x8], R3 ;  /* 0x00000803ff0075a7 */ /* 0x000e640008001106 */
[----:B-1----:R-:W-:Y:S05]  /*3050*/  @P0 BRA `(.L_x_64) ;  /* 0x0000000000080947 */ /* 0x002fea0003800000 */
[----:B------:R-:W1:Y:S02]  /*3060*/  SYNCS.PHASECHK.TRANS64.TRYWAIT P0, [UR6+0x8], R3 ;  /* 0x00000803ff0075a7 */ /* 0x000e640008001106 */
[----:B-1----:R-:W-:Y:S05]  /*3070*/  @!P0 BRA `(.L_x_65) ;  /* 0x0000003800988947 */ /* 0x002fea0003800000 */
.L_x_64:
[----:B------:R-:W2:Y:S01]  /*3080*/  LDS R5, [UR37+0x100] ;  /* 0x00010025ff057984 */ /* 0x000ea20008000800 */
[----:B-1----:R-:W-:Y:S02]  /*3090*/  HFMA2 R2, -RZ, RZ, 0, 5.9604644775390625e-08 ;  /* 0x00000001ff027431 */ /* 0x002fe400000001ff */
[----:B------:R-:W-:Y:S01]  /*30a0*/  IMAD.MOV.U32 R3, RZ, RZ, 0xffff ;  /* 0x0000ffffff037424 */ /* 0x000fe200078e00ff */
[----:B------:R-:W-:Y:S01]  /*30b0*/  UPRMT UR7, UR4, 0x654, UR8 ;  /* 0x0000065404077896 */ /* 0x000fe20008000008 */
[----:B--2---:R-:W-:-:S03]  /*30c0*/  IMAD.SHL.U32 R4, R5, 0x20, RZ ;  /* 0x0000002005047824 */ /* 0x004fc600078e00ff */
[-C--:B------:R-:W-:Y:S02]  /*30d0*/  SHF.L.U32 R3, R3, R5.reuse, RZ ;  /* 0x0000000503037219 */ /* 0x080fe400000006ff */
[----:B------:R-:W-:Y:S01]  /*30e0*/  SHF.L.U32 R5, R2, R5, RZ ;  /* 0x0000000502057219 */ /* 0x000fe200000006ff */
[----:B------:R2:W-:Y:S04]  /*30f0*/  STS [UR37+0x100], R4 ;  /* 0x00010004ff007988 */ /* 0x0005e80008000825 */
[----:B------:R2:W-:Y:S04]  /*3100*/  ATOMS.OR RZ, [UR6+0x14], R3 ;  /* 0x00001403ffff798c */ /* 0x0005e8000b000006 */
[----:B------:R2:W-:Y:S01]  /*3110*/  ATOMS.OR RZ, [UR6+0x18], R5 ;  /* 0x00001805ffff798c */ /* 0x0005e2000b000006 */
[----:B------:R-:W-:Y:S03]  /*3120*/  SYNCS.ARRIVE.TRANS64.RED.A1T0 RZ, [UR7], RZ ;  /* 0x000000ffffff79a7 */ /* 0x000fe60008100407 */
[----:B------:R2:W-:Y:S01]  /*3130*/  ATOMS.XOR RZ, [UR6+0x10], R2 ;  /* 0x00001002ffff798c */ /* 0x0005e2000b800006 */
[----:B------:R-:W-:Y:S05]  /*3140*/  BRA `(.L_x_62) ;  /* 0x0000000000107947 */ /* 0x000fea0003800000 */
.L_x_55:
[----:B------:R-:W-:-:S05]  /*3150*/  MOV R2, 0xffffffff ;  /* 0xffffffff00027802 */ /* 0x000fca0000000f00 */
[----:B------:R1:W-:Y:S02]  /*3160*/  STS [UR37+0x100], R2 ;  /* 0x00010002ff007988 */ /* 0x0003e40008000825 */
[----:B-1----:R-:W-:Y:S02]  /*3170*/  MOV R2, 0x3190 ;  /* 0x0000319000027802 */ /* 0x002fe40000000f00 */
[----:B-----5:R-:W-:Y:S05]  /*3180*/  CALL.REL.NOINC `($__internal_1_$__cuda_sm10x_tcgen05_guardrail_trap_phase_invalid_during_alloc) ;  /* 0x0000003c00a07944 */ /* 0x020fea0003c00000 */
.L_x_62:
[----:B------:R-:W-:Y:S05]  /*3190*/  WARPSYNC.ALL ;  /* 0x0000000000007948 */ /* 0x000fea0003800000 */
[----:B------:R-:W3:Y:S01]  /*31a0*/  S2UR UR8, SR_CgaCtaId ;  /* 0x00000000000879c3 */ /* 0x000ee20000008800 */
[----:B------:R-:W-:Y:S01]  /*31b0*/  UMOV UR6, 0x400 ;  /* 0x0000040000067882 */ /* 0x000fe20000000000 */
[----:B------:R-:W-:-:S06]  /*31c0*/  NOP ;  /* 0x0000000000007918 */ /* 0x000fcc0000000000 */
[----:B------:R-:W-:Y:S06]  /*31d0*/  BAR.ARV 0x6, 0xa0 ;  /* 0x0182800000007b1d */ /* 0x000fec0000002000 */
[----:B------:R-:W-:Y:S01]  /*31e0*/  LOP3.LUT R0, R0, 0xffff, RZ, 0xc0, !PT ;  /* 0x0000ffff00007812 */ /* 0x000fe200078ec0ff */
[----:B-1----:R-:W-:Y:S01]  /*31f0*/  IMAD.MOV.U32 R9, RZ, RZ, 0x1 ;  /* 0x00000001ff097424 */ /* 0x002fe200078e00ff */
[----:B------:R-:W-:Y:S01]  /*3200*/  LOP3.LUT R8, R8, 0xffff, RZ, 0xc0, !PT ;  /* 0x0000ffff08087812 */ /* 0x000fe200078ec0ff */
[----:B------:R-:W-:Y:S01]  /*3210*/  UMOV UR22, URZ ;  /* 0x000000ff00167c82 */ /* 0x000fe20008000000 */
[----:B------:R-:W-:Y:S01]  /*3220*/  R2UR UR12, R0 ;  /* 0x00000000000c72ca */ /* 0x000fe200000e0000 */
[----:B------:R-:W-:Y:S01]  /*3230*/  UMOV UR21, URZ ;  /* 0x000000ff00157c82 */ /* 0x000fe20008000000 */
[----:B------:R-:W-:Y:S01]  /*3240*/  R2UR UR13, R8 ;  /* 0x00000000080d72ca */ /* 0x000fe200000e0000 */
[----:B------:R-:W-:Y:S01]  /*3250*/  IMAD.MOV.U32 R8, RZ, RZ, RZ ;  /* 0x000000ffff087224 */ /* 0x000fe200078e00ff */
[----:B------:R-:W-:-:S02]  /*3260*/  UISETP.NE.AND UP2, UPT, UR5, URZ, UPT ;  /* 0x000000ff0500728c */ /* 0x000fc4000bf45270 */
[----:B---3--:R-:W-:Y:S01]  /*3270*/  ULEA UR8, UR8, UR6, 0x18 ;  /* 0x0000000608087291 */ /* 0x008fe2000f8ec0ff */
[----:B------:R-:W1:Y:S03]  /*3280*/  LDCU UR6, c[0x0][0x38c] ;  /* 0x00007180ff0677ac */ /* 0x000e660008000800 */
[----:B------:R-:W-:Y:S02]  /*3290*/  UIADD3 UR14, UPT, UPT, UR8, 0x2400, URZ ;  /* 0x00002400080e7890 */ /* 0x000fe4000fffe0ff */
[----:B------:R-:W-:-:S03]  /*32a0*/  UIADD3 UR15, UPT, UPT, UR8, 0x3c00, URZ ;  /* 0x00003c00080f7890 */ /* 0x000fc6000fffe0ff */
[----:B--2---:R-:W2:Y:S01]  /*32b0*/  LDS R2, [UR8+0x100] ;  /* 0x00010008ff027984 */ /* 0x004ea20008000800 */
[----:B------:R-:W-:Y:S02]  /*32c0*/  USHF.R.U32.HI UR14, URZ, 0x4, UR14 ;  /* 0x00000004ff0e7899 */ /* 0x000fe4000801160e */
[----:B------:R-:W-:Y:S02]  /*32d0*/  USHF.R.U32.HI UR15, URZ, 0x4, UR15 ;  /* 0x00000004ff0f7899 */ /* 0x000fe4000801160f */
[----:B------:R-:W-:Y:S02]  /*32e0*/  ULOP3.LUT UR14, UR14, 0x3fff, URZ, 0xc0, !UPT ;  /* 0x00003fff0e0e7892 */ /* 0x000fe4000f8ec0ff */
[----:B------:R-:W-:Y:S02]  /*32f0*/  ULOP3.LUT UR15, UR15, 0x3fff, URZ, 0xc0, !UPT ;  /* 0x00003fff0f0f7892 */ /* 0x000fe4000f8ec0ff */
[----:B------:R-:W-:Y:S02]  /*3300*/  ULOP3.LUT UR14, UR14, 0x10000, URZ, 0xfc, !UPT ;  /* 0x000100000e0e7892 */ /* 0x000fe4000f8efcff */
[----:B-1----:R-:W-:-:S02]  /*3310*/  UIADD3 UR6, UPT, UPT, UR6, 0x1f, URZ ;  /* 0x0000001f06067890 */ /* 0x002fc4000fffe0ff */
[----:B------:R-:W-:Y:S02]  /*3320*/  ULOP3.LUT UR15, UR15, 0x10000, URZ, 0xfc, !UPT ;  /* 0x000100000f0f7892 */ /* 0x000fe4000f8efcff */
[----:B------:R-:W-:Y:S01]  /*3330*/  USHF.R.S32.HI UR7, URZ, 0x1f, UR6 ;  /* 0x0000001fff077899 */ /* 0x000fe20008011406 */
[----:B------:R-:W-:Y:S01]  /*3340*/  UMOV UR20, URZ ;  /* 0x000000ff00147c82 */ /* 0x000fe20008000000 */
[----:B------:R-:W-:Y:S02]  /*3350*/  UMOV UR26, 0x0 ;  /* 0x00000000001a7882 */ /* 0x000fe40000000000 */
[----:B------:R-:W-:Y:S01]  /*3360*/  ULEA.HI UR7, UR7, UR6, URZ, 0x5 ;  /* 0x0000000607077291 */ /* 0x000fe2000f8f28ff */
[----:B------:R-:W-:-:S03]  /*3370*/  UMOV UR27, 0x8100490 ;  /* 0x08100490001b7882 */ /* 0x000fc60000000000 */
[----:B------:R-:W-:-:S04]  /*3380*/  USHF.R.S32.HI UR7, URZ, 0x5, UR7 ;  /* 0x00000005ff077899 */ /* 0x000fc80008011407 */
[----:B------:R-:W-:-:S04]  /*3390*/  UISETP.LT.AND UP0, UPT, UR7, 0x1, UPT ;  /* 0x000000010700788c */ /* 0x000fc8000bf01270 */
[----:B------:R-:W-:Y:S01]  /*33a0*/  USEL UR23, UR7, 0x1, !UP0 ;  /* 0x0000000107177887 */ /* 0x000fe2000c000000 */
[----:B--2---:R-:W-:Y:S02]  /*33b0*/  R2UR UR24, R2 ;  /* 0x00000000021872ca */ /* 0x004fe400000e0000 */
[----:B------:R-:W-:-:S13]  /*33c0*/  CS2R R2, SRZ ;  /* 0x0000000000027805 */ /* 0x000fda000001ff00 */
.L_x_73:
[C---:B------:R-:W-:Y:S02]  /*33d0*/  LEA R0, R8.reuse, UR8, 0x3 ;  /* 0x0000000808007c11 */ /* 0x040fe4000f8e18ff */
[----:B------:R-:W-:Y:S02]  /*33e0*/  SHF.L.U32 R5, R3, 0x1f, RZ ;  /* 0x0000001f03057819 */ /* 0x000fe400000006ff */
[----:B------:R-:W-:Y:S02]  /*33f0*/  LEA R4, R8, UR8, 0x4 ;  /* 0x0000000808047c11 */ /* 0x000fe4000f8e20ff */
[----:B------:R-:W1:Y:S02]  /*3400*/  SYNCS.PHASECHK.TRANS64.TRYWAIT P0, [R0+URZ+0x50], R5 ;  /* 0x00005005000075a7 */ /* 0x000e6400080011ff */
[----:B-1-34-:R-:W-:Y:S05]  /*3410*/  @!P0 BRA `(.L_x_66) ;  /* 0x0000003400c88947 */ /* 0x01afea0003800000 */
.L_x_128:
[----:B-1----:R-:W1:Y:S01]  /*3420*/  LDS.128 R4, [R4+0xe0] ;  /* 0x0000e00004047984 */ /* 0x002e620000000c00 */
[----:B------:R-:W-:Y:S02]  /*3430*/  VIADD R0, R0, 0x60 ;  /* 0x0000006000007836 */ /* 0x000fe40000000000 */
[----:B------:R-:W-:Y:S01]  /*3440*/  VIADD R8, R8, 0x1 ;  /* 0x0000000108087836 */ /* 0x000fe20000000000 */
[----:B------:R-:W-:Y:S01]  /*3450*/  @!PT LDS RZ, [RZ] ;  /* 0x00000000fffff984 */ /* 0x000fe20000000800 */
[----:B------:R-:W-:Y:S01]  /*3460*/  @!PT LDS RZ, [RZ] ;  /* 0x00000000fffff984 */ /* 0x000fe20000000800 */
[----:B------:R-:W-:Y:S01]  /*3470*/  @!PT LDS RZ, [RZ] ;  /* 0x00000000fffff984 */ /* 0x000fe20000000800 */
[----:B------:R-:W-:Y:S01]  /*3480*/  @!PT LDS RZ, [RZ] ;  /* 0x00000000fffff984 */ /* 0x000fe20000000800 */
[----:B------:R2:W-:Y:S06]  /*3490*/  MEMBAR.ALL.CTA ;  /* 0x0000000000007992 */ /* 0x0005ec0000008000 */
[----:B--2---:R-:W2:Y:S01]  /*34a0*/  FENCE.VIEW.ASYNC.S ;  /* 0x00000000000073c6 */ /* 0x004ea20000000000 */
[----:B------:R-:W-:-:S04]  /*34b0*/  PRMT R0, RZ, 0x654, R0 ;  /* 0x00000654ff007816 */ /* 0x000fc80000000000 */
[----:B--2---:R2:W-:Y:S01]  /*34c0*/  SYNCS.ARRIVE.TRANS64.RED.A1T0 RZ, [R0+URZ], RZ ;  /* 0x000000ff00ff79a7 */ /* 0x0045e200081004ff */
[----:B-1----:R-:W-:Y:S01]  /*34d0*/  LOP3.LUT P1, RZ, R6, 0x1, RZ, 0xc0, !PT ;  /* 0x0000000106ff7812 */ /* 0x002fe2000782c0ff */
[----:B--2---:R-:W-:-:S12]  /*34e0*/  BRA.U UP2, `(.L_x_67) ;  /* 0x0000000102cc7547 */ /* 0x004fd8000b800000 */
[----:B------:R-:W1:Y:S01]  /*34f0*/  LDCU UR6, c[0x0][0x38c] ;  /* 0x00007180ff0677ac */ /* 0x000e620008000800 */
[----:B------:R-:W-:Y:S02]  /*3500*/  PLOP3.LUT P2, PT, PT, PT, PT, 0x80, 0x8 ;  /* 0x000000000008781c */ /* 0x000fe40003f4f070 */
[----:B------:R-:W-:Y:S01]  /*3510*/  SHF.L.U32 R5, R9, 0x1f, RZ ;  /* 0x0000001f09057819 */ /* 0x000fe200000006ff */
[----:B------:R-:W-:Y:S02]  /*3520*/  ULEA UR11, UR22, UR8, 0x3 ;  /* 0x00000008160b7291 */ /* 0x000fe4000f8e18ff */
[----:B-1----:R-:W-:-:S06]  /*3530*/  UISETP.GE.AND UP0, UPT, UR6, 0x1, UPT ;  /* 0x000000010600788c */ /* 0x002fcc000bf06270 */
[----:B------:R-:W-:-:S05]  /*3540*/  PLOP3.LUT P0, PT, PT, PT, UP0, 0x80, 0x8 ;  /* 0x000000000008781c */ /* 0x000fca0003f0f008 */
[----:B------:R-:W-:-:S08]  /*3550*/  @UP0 ULEA UR6, UR21, UR8, 0x3 ;  /* 0x0000000815060291 */ /* 0x000fd0000f8e18ff */
[----:B------:R-:W-:-:S04]  /*3560*/  @P0 SHF.L.U32 R0, R2, 0x1f, RZ ;  /* 0x0000001f02000819 */ /* 0x000fc800000006ff */
[----:B------:R1:W2:Y:S01]  /*3570*/  @P0 SYNCS.PHASECHK.TRANS64.TRYWAIT P2, [UR6], R0 ;  /* 0x00000000ff0005a7 */ /* 0x0002a20008041106 */
[----:B------:R-:W3:Y:S02]  /*3580*/  SYNCS.PHASECHK.TRANS64.TRYWAIT P0, [UR11+0x90], R5 ;  /* 0x00009005ff0075a7 */ /* 0x000ee4000800110b */
[----:B-123--:R-:W-:Y:S05]  /*3590*/  @!P0 BRA `(.L_x_68) ;  /* 0x00000034007c8947 */ /* 0x00efea0003800000 */
.L_x_130:
[----:B------:R-:W-:Y:S01]  /*35a0*/  UMOV UR19, UR20 ;  /* 0x0000001400137c82 */ /* 0x000fe20008000000 */
[----:B------:R-:W-:Y:S05]  /*35b0*/  BRA.U !UP0, `(.L_x_69) ;  /* 0x0000000108887547 */ /* 0x000fea000b800000 */
[----:B------:R-:W-:Y:S02]  /*35c0*/  UIADD3 UR19, UPT, UPT, UR23, UR20, URZ ;  /* 0x0000001417137290 */ /* 0x000fe4000fffe0ff */
[----:B------:R-:W-:Y:S02]  /*35d0*/  ULEA UR10, UR22, UR24, 0x5 ;  /* 0x00000018160a7291 */ /* 0x000fe4000f8e28ff */
[----:B------:R-:W-:Y:S01]  /*35e0*/  UPLOP3.LUT UP3, UPT, UPT, UPT, UPT, 0x40, 0x4 ;  /* 0x000000000004789c */ /* 0x000fe20003f6e870 */
[----:B------:R-:W-:Y:S01]  /*35f0*/  UMOV UR18, UR7 ;  /* 0x0000000700127c82 */ /* 0x000fe20008000000 */
[----:B------:R-:W-:-:S09]  /*3600*/  UMOV UR17, UR21 ;  /* 0x0000001500117c82 */ /* 0x000fd20008000000 */
.L_x_72:
[----:B--2---:R-:W-:Y:S01]  /*3610*/  ULEA UR9, UR17, UR8, 0x3 ;  /* 0x0000000811097291 */ /* 0x004fe2000f8e18ff */
[----:B---3--:R-:W-:Y:S11]  /*3620*/  @P2 BRA `(.L_x_70) ;  /* 0x00000000000c2947 */ /* 0x008ff60003800000 */
[----:B-1----:R-:W-:Y:S04]  /*3630*/  SHF.L.U32 R5, R2, 0x1f, RZ ;  /* 0x0000001f02057819 */ /* 0x002fe800000006ff */
[----:B------:R-:W1:Y:S02]  /*3640*/  SYNCS.PHASECHK.TRANS64.TRYWAIT P0, [UR9], R5 ;  /* 0x00000005ff0075a7 */ /* 0x000e640008001109 */
[----:B-1----:R-:W-:Y:S05]  /*3650*/  @!P0 BRA `(.L_x_71) ;  /* 0x0000003400648947 */ /* 0x002fea0003800000 */
.L_x_70:
[----:B------:R-:W-:Y:S01]  /*3660*/  UISETP.NE.AND UP0, UPT, UR18, 0x1, UPT ;  /* 0x000000011200788c */ /* 0x000fe2000bf05270 */
[----:B------:R-:W-:Y:S01]  /*3670*/  PLOP3.LUT P2, PT, PT, PT, PT, 0x80, 0x8 ;  /* 0x000000000008781c */ /* 0x000fe20003f4f070 */
[----:B------:R-:W-:Y:S02]  /*3680*/  UIADD3 UR21, UPT, UPT, UR17, 0x1, URZ ;  /* 0x0000000111157890 */ /* 0x000fe4000fffe0ff */
[----:B------:R-:W-:Y:S02]  /*3690*/  ULEA UR28, UR17, UR15, 0x6 ;  /* 0x0000000f111c7291 */ /* 0x000fe4000f8e30ff */
[----:B------:R-:W-:Y:S01]  /*36a0*/  UISETP.NE.AND UP1, UPT, UR21, 0x3, UPT ;  /* 0x000000031500788c */ /* 0x000fe2000bf25270 */
[----:B------:R-:W-:Y:S01]  /*36b0*/  PLOP3.LUT P0, PT, PT, PT, UP0, 0x80, 0x8 ;  /* 0x000000000008781c */ /* 0x000fe20003f0f008 */
[----:B------:R-:W-:Y:S02]  /*36c0*/  ULEA UR30, UR17, UR14, 0x7 ;  /* 0x0000000e111e7291 */ /* 0x000fe4000f8e38ff */
[----:B------:R-:W-:Y:S02]  /*36d0*/  USEL UR16, URZ, 0x1, UP1 ;  /* 0x00000001ff107887 */ /* 0x000fe40008800000 */
[----:B------:R-:W-:Y:S02]  /*36e0*/  USEL UR21, UR21, URZ, UP1 ;  /* 0x000000ff15157287 */ /* 0x000fe40008800000 */
[----:B------:R-:W-:Y:S02]  /*36f0*/  UIADD3 UR9, UPT, UPT, UR9, 0x18, URZ ;  /* 0x0000001809097890 */ /* 0x000fe4000fffe0ff */
[----:B------:R-:W-:Y:S01]  /*3700*/  @UP0 ULEA UR6, UR21, UR8, 0x3 ;  /* 0x0000000815060291 */ /* 0x000fe2000f8e18ff */
[----:B------:R-:W-:Y:S01]  /*3710*/  LOP3.LUT R2, R2, UR16, RZ, 0x3c, !PT ;  /* 0x0000001002027c12 */ /* 0x000fe2000f8e3cff */
[----:B------:R-:W-:Y:S01]  /*3720*/  UMOV UR29, 0xc0004010 ;  /* 0xc0004010001d7882 */ /* 0x000fe20000000000 */
[----:B------:R-:W-:Y:S01]  /*3730*/  UMOV UR31, 0xc0004010 ;  /* 0xc0004010001f7882 */ /* 0x000fe20000000000 */
[----:B------:R-:W-:Y:S01]  /*3740*/  UIADD3 UR20, UPT, UPT, UR20, 0x1, URZ ;  /* 0x0000000114147890 */ /* 0x000fe2000fffe0ff */
[----:B-1----:R-:W-:Y:S01]  /*3750*/  @P0 SHF.L.U32 R0, R2, 0x1f, RZ ;  /* 0x0000001f02000819 */ /* 0x002fe200000006ff */
[----:B------:R-:W-:Y:S02]  /*3760*/  UIADD3 UR18, UPT, UPT, UR18, -0x1, URZ ;  /* 0xffffffff12127890 */ /* 0x000fe4000fffe0ff */
[----:B------:R-:W-:Y:S01]  /*3770*/  UISETP.NE.AND UP0, UPT, UR20, UR19, UPT ;  /* 0x000000131400728c */ /* 0x000fe2000bf05270 */
[----:B------:R2:W3:Y:S01]  /*3780*/  @P0 SYNCS.PHASECHK.TRANS64.TRYWAIT P2, [UR6], R0 ;  /* 0x00000000ff0005a7 */ /* 0x0004e20008041106 */
[----:B------:R2:W-:Y:S01]  /*3790*/  UTCQMMA.2CTA gdesc[UR30], gdesc[UR28], tmem[UR10], tmem[UR26], idesc[UR27], UP3 ;  /* 0x00ff1a1c1e0075ea */ /* 0x0005e20009a0030a */
[----:B------:R-:W-:Y:S01]  /*37a0*/  UPLOP3.LUT UP3, UPT, UPT, UPT, UPT, 0x80, 0x8 ;  /* 0x000000000008789c */ /* 0x000fe20003f6f070 */
[----:B------:R2:W-:Y:S01]  /*37b0*/  UTCBAR.2CTA.MULTICAST [UR9], URZ, UR13 ;  /* 0x000000ff090073e9 */ /* 0x0005e2000820080d */
[----:B------:R-:W-:Y:S04]  /*37c0*/  UMOV UR17, UR21 ;  /* 0x0000001500117c82 */ /* 0x000fe80008000000 */
[----:B------:R-:W-:Y:S05]  /*37d0*/  BRA.U UP0, `(.L_x_72) ;  /* 0xfffffffd008c7547 */ /* 0x000fea000b83ffff */
.L_x_69:
[----:B------:R-:W-:Y:S01]  /*37e0*/  UIADD3 UR11, UPT, UPT, UR11, 0x70, URZ ;  /* 0x000000700b0b7890 */ /* 0x000fe2000fffe0ff */
[----:B------:R-:W-:-:S08]  /*37f0*/  UMOV UR20, UR19 ;  /* 0x0000001300147c82 */ /* 0x000fd00008000000 */
[----:B------:R4:W-:Y:S01]  /*3800*/  UTCBAR.2CTA.MULTICAST [UR11], URZ, UR12 ;  /* 0x000000ff0b0073e9 */ /* 0x0009e2000820080c */
[----:B------:R-:W-:Y:S02]  /*3810*/  NOP ;  /* 0x0000000000007918 */ /* 0x000fe40000000000 */
.L_x_67:
[----:B------:R-:W-:Y:S01]  /*3820*/  UIADD3 UR22, UPT, UPT, UR22, 0x1, URZ ;  /* 0x0000000116167890 */ /* 0x000fe2000fffe0ff */
[----:B------:R-:W-:-:S03]  /*3830*/  ISETP.NE.AND P0, PT, R8, 0x2, PT ;  /* 0x000000020800780c */ /* 0x000fc60003f05270 */
[----:B------:R-:W-:Y:S01]  /*3840*/  UISETP.NE.AND UP0, UPT, UR22, 0x4, UPT ;  /* 0x000000041600788c */ /* 0x000fe2000bf05270 */
[----:B-12---:R-:W-:Y:S02]  /*3850*/  SEL R0, RZ, 0x1, P0 ;  /* 0x00000001ff007807 */ /* 0x006fe40000000000 */
[----:B------:R-:W-:Y:S01]  /*3860*/  SEL R8, R8, RZ, P0 ;  /* 0x000000ff08087207 */ /* 0x000fe20000000000 */
[----:B------:R-:W-:Y:S01]  /*3870*/  USEL UR6, URZ, 0x1, UP0 ;  /* 0x00000001ff067887 */ /* 0x000fe20008000000 */
[----:B------:R-:W-:Y:S01]  /*3880*/  LOP3.LUT R3, R3, R0, RZ, 0x3c, !PT ;  /* 0x0000000003037212 */ /* 0x000fe200078e3cff */
[----:B------:R-:W-:-:S04]  /*3890*/  USEL UR22, UR22, URZ, UP0 ;  /* 0x000000ff16167287 */ /* 0x000fc80008000000 */
[----:B------:R-:W-:Y:S01]  /*38a0*/  LOP3.LUT R9, R9, UR6, RZ, 0x3c, !PT ;  /* 0x0000000609097c12 */ /* 0x000fe2000f8e3cff */
[----:B------:R-:W-:Y:S07]  /*38b0*/  @P1 BRA `(.L_x_73) ;  /* 0xfffffff800c41947 */ /* 0x000fee000383ffff */
[----:B------:R-:W1:Y:S01]  /*38c0*/  S2UR UR6, SR_CgaCtaId ;  /* 0x00000000000679c3 */ /* 0x000e620000008800 */
[----:B------:R-:W-:Y:S01]  /*38d0*/  ELECT P0, URZ, PT ;  /* 0x0000000000ff782f */ /* 0x000fe20003800000 */
[----:B------:R-:W-:Y:S01]  /*38e0*/  HFMA2 R0, -RZ, RZ, 0, 5.9604644775390625e-08 ;  /* 0x00000001ff007431 */ /* 0x000fe200000001ff */
[----:B------:R-:W-:-:S05]  /*38f0*/  UMOV UR7, 0x40 ;  /* 0x0000004000077882 */ /* 0x000fca0000000000 */
[----:B------:R-:W-:Y:S01]  /*3900*/  UVIRTCOUNT.DEALLOC.SMPOOL 0x80 ;  /* 0x000000800000784c */ /* 0x000fe20000000000 */
[----:B------:R-:W-:Y:S02]  /*3910*/  UISETP.NE.AND UP0, UPT, UR5, URZ, UPT ;  /* 0x000000ff0500728c */ /* 0x000fe4000bf05270 */
[----:B-1----:R-:W-:-:S09]  /*3920*/  ULEA UR6, UR6, UR7, 0x18 ;  /* 0x0000000706067291 */ /* 0x002fd2000f8ec0ff */
[----:B------:R1:W-:Y:S01]  /*3930*/  @P0 STS.U8 [UR6+0x1c], R0 ;  /* 0x00001c00ff000988 */ /* 0x0003e20008000006 */
[----:B------:R-:W-:Y:S05]  /*3940*/  BRA.U UP0, `(.L_x_74) ;  /* 0x0000000100a07547 */ /* 0x000fea000b800000 */
[----:B------:R-:W-:Y:S01]  /*3950*/  UIADD3 UR5, UPT, UPT, UR8, 0x90, URZ ;  /* 0x0000009008057890 */ /* 0x000fe2000fffe0ff */
[----:B------:R-:W-:-:S03]  /*3960*/  SHF.L.U32 R3, R9, 0x1f, RZ ;  /* 0x0000001f09037819 */ /* 0x000fc600000006ff */
[----:B------:R-:W-:-:S09]  /*3970*/  ULEA UR7, UR22, UR5, 0x3 ;  /* 0x0000000516077291 */ /* 0x000fd2000f8e18ff */
[----:B------:R-:W2:Y:S02]  /*3980*/  SYNCS.PHASECHK.TRANS64.TRYWAIT P0, [UR7], R3 ;  /* 0x00000003ff0075a7 */ /* 0x000ea40008001107 */
[----:B--2---:R-:W-:Y:S05]  /*3990*/  @!P0 BRA `(.L_x_75) ;  /* 0x0000003000ac8947 */ /* 0x004fea0003800000 */
.L_x_133:
        /* <DEDUP_REMOVED lines=9> */
.L_x_135:
        /* <DEDUP_REMOVED lines=9> */
.L_x_137:
[----:B------:R-:W-:-:S04]  /*3ac0*/  UIADD3 UR9, UPT, UPT, UR9, 0x1, URZ ;  /* 0x0000000109097890 */ /* 0x000fc8000fffe0ff */
[----:B------:R-:W-:-:S04]  /*3ad0*/  UISETP.NE.AND UP1, UPT, UR9, 0x4, UPT ;  /* 0x000000040900788c */ /* 0x000fc8000bf25270 */
[----:B------:R-:W-:Y:S02]  /*3ae0*/  USEL UR7, URZ, 0x1, UP1 ;  /* 0x00000001ff077887 */ /* 0x000fe40008800000 */
[----:B------:R-:W-:-:S04]  /*3af0*/  USEL UR9, UR9, URZ, UP1 ;  /* 0x000000ff09097287 */ /* 0x000fc80008800000 */
[----:B------:R-:W-:Y:S01]  /*3b00*/  ULEA UR9, UR9, UR5, 0x3 ;  /* 0x0000000509097291 */ /* 0x000fe2000f8e18ff */
[----:B-1----:R-:W-:-:S04]  /*3b10*/  LOP3.LUT R3, R2, UR7, RZ, 0x3c, !PT ;  /* 0x0000000702037c12 */ /* 0x002fc8000f8e3cff */
[----:B------:R-:W-:Y:S01]  /*3b20*/  SHF.L.U32 R3, R3, 0x1f, RZ ;  /* 0x0000001f03037819 */ /* 0x000fe200000006ff */
[----:B------:R-:W-:-:S04]  /*3b30*/  IMAD.U32 R0, RZ, RZ, UR9 ;  /* 0x00000009ff007e24 */ /* 0x000fc8000f8e00ff */
[----:B------:R1:W2:Y:S03]  /*3b40*/  SYNCS.PHASECHK.TRANS64.TRYWAIT P0, [R0+URZ], R3 ;  /* 0x00000003000075a7 */ /* 0x0002a600080011ff */
[----:B--2---:R-:W-:Y:S05]  /*3b50*/  @!P0 NANOSLEEP.SYNCS 0x989680 ;  /* 0x009896800000895d */ /* 0x004fea0003900000 */
[----:B------:R-:W2:Y:S02]  /*3b60*/  @!P0 SYNCS.PHASECHK.TRANS64 P0, [R0+URZ], R3 ;  /* 0x00000003000085a7 */ /* 0x000ea400080010ff */
[----:B--2---:R-:W-:Y:S05]  /*3b70*/  @P0 BRA `(.L_x_78) ;  /* 0x0000000000200947 */ /* 0x004fea0003800000 */
.L_x_79:
[----:B--2---:R2:W1:Y:S02]  /*3b80*/  SYNCS.PHASECHK.TRANS64.TRYWAIT P0, [R0+URZ], R3 ;  /* 0x00000003000075a7 */ /* 0x00446400080011ff */
[----:B-1----:R-:W-:Y:S05]  /*3b90*/  @!P0 NANOSLEEP.SYNCS 0x989680 ;  /* 0x009896800000895d */ /* 0x002fea0003900000 */
[----:B------:R-:W1:Y:S02]  /*3ba0*/  @!P0 SYNCS.PHASECHK.TRANS64 P0, [R0+URZ], R3 ;  /* 0x00000003000085a7 */ /* 0x000e6400080010ff */
[----:B-1----:R-:W-:Y:S05]  /*3bb0*/  @!P0 BRA `(.L_x_79) ;  /* 0xfffffffc00f08947 */ /* 0x002fea000383ffff */
[----:B------:R-:W-:Y:S05]  /*3bc0*/  BRA `(.L_x_78) ;  /* 0x00000000000c7947 */ /* 0x000fea0003800000 */
.L_x_74:
[----:B------:R-:W-:-:S04]  /*3bd0*/  UIADD3 UR5, UPT, UPT, UR8, 0xd0, URZ ;  /* 0x000000d008057890 */ /* 0x000fc8000fffe0ff */
[----:B------:R-:W-:-:S09]  /*3be0*/  UPRMT UR5, UR4, 0x654, UR5 ;  /* 0x0000065404057896 */ /* 0x000fd20008000005 */
[----:B------:R-:W-:Y:S03]  /*3bf0*/  SYNCS.ARRIVE.TRANS64.RED.A1T0 RZ, [UR5], RZ ;  /* 0x000000ffffff79a7 */ /* 0x000fe60008100405 */
.L_x_78:
[----:B-12---:R-:W-:Y:S01]  /*3c00*/  SHF.L.U32 R3, RZ, 0x1f, RZ ;  /* 0x0000001fff037819 */ /* 0x006fe200000006ff */
[----:B------:R-:W-:Y:S01]  /*3c10*/  UIADD3 UR5, UPT, UPT, UR8, 0xd0, URZ ;  /* 0x000000d008057890 */ /* 0x000fe2000fffe0ff */
[----:B------:R-:W-:Y:S02]  /*3c20*/  PLOP3.LUT P0, PT, PT, PT, UP0, 0x80, 0x8 ;  /* 0x000000000008781c */ /* 0x000fe40003f0f008 */
[----:B------:R-:W1:Y:S02]  /*3c30*/  SYNCS.PHASECHK.TRANS64.TRYWAIT P1, [UR8+0xd0], R3 ;  /* 0x0000d003ff0075a7 */ /* 0x000e640008021108 */
[----:B-1----:R-:W-:Y:S09]  /*3c40*/  @!P1 BRA `(.L_x_80) ;  /* 0x0000003000489947 */ /* 0x002ff20003800000 */
.L_x_139:
[----:B------:R-:W-:Y:S01]  /*3c50*/  @!UP0 UPRMT UR5, UR4, 0x654, UR5 ;  /* 0x0000065404058896 */ /* 0x000fe20008000005 */
[----:B------:R-:W-:Y:S02]  /*3c60*/  UMOV UR8, 0xffff ;  /* 0x0000ffff00087882 */ /* 0x000fe40000000000 */
[----:B------:R-:W-:-:S06]  /*3c70*/  UMOV UR4, 0x1 ;  /* 0x0000000100047882 */ /* 0x000fcc0000000000 */
[----:B------:R-:W-:Y:S01]  /*3c80*/  @!P0 SYNCS.ARRIVE.TRANS64.RED.A1T0 RZ, [UR5], RZ ;  /* 0x000000ffffff89a7 */ /* 0x000fe20008100405 */
[----:B------:R-:W-:Y:S01]  /*3c90*/  NOP ;  /* 0x0000000000007918 */ /* 0x000fe20000000000 */
[----:B-1----:R-:W1:Y:S01]  /*3ca0*/  LDS R0, [UR6+0x14] ;  /* 0x00001406ff007984 */ /* 0x002e620008000800 */
[----:B------:R-:W-:-:S04]  /*3cb0*/  ULOP3.LUT UR5, UR24, 0xffff, URZ, 0xc0, !UPT ;  /* 0x0000ffff18057892 */ /* 0x000fc8000f8ec0ff */
[----:B------:R-:W-:-:S04]  /*3cc0*/  USHF.R.U32.HI UR5, URZ, 0x5, UR5 ;  /* 0x00000005ff057899 */ /* 0x000fc80008011605 */
[----:B------:R-:W-:Y:S02]  /*3cd0*/  USHF.L.U32 UR8, UR8, UR5, URZ ;  /* 0x0000000508087299 */ /* 0x000fe400080006ff */
[----:B------:R-:W-:-:S04]  /*3ce0*/  USHF.L.U32 UR4, UR4, UR5, URZ ;  /* 0x0000000504047299 */ /* 0x000fc800080006ff */
[----:B-1----:R-:W-:-:S04]  /*3cf0*/  LOP3.LUT R0, R0, UR8, RZ, 0xc0, !PT ;  /* 0x0000000800007c12 */ /* 0x002fc8000f8ec0ff */
[----:B------:R-:W-:-:S13]  /*3d00*/  ISETP.NE.AND P0, PT, R0, UR8, PT ;  /* 0x0000000800007c0c */ /* 0x000fda000bf05270 */
[----:B------:R-:W-:Y:S05]  /*3d10*/  @P0 BRA `(.L_x_81) ;  /* 0x0000000000580947 */ /* 0x000fea0003800000 */
[----:B------:R-:W1:Y:S02]  /*3d20*/  LDS R0, [UR6+0x18] ;  /* 0x00001806ff007984 */ /* 0x000e640008000800 */
[----:B-1----:R-:W-:-:S04]  /*3d30*/  LOP3.LUT R0, R0, UR4, RZ, 0xc0, !PT ;  /* 0x0000000400007c12 */ /* 0x002fc8000f8ec0ff */
[----:B------:R-:W-:-:S13]  /*3d40*/  ISETP.NE.AND P0, PT, R0, UR4, PT ;  /* 0x0000000400007c0c */ /* 0x000fda000bf05270 */
[----:B------:R-:W-:Y:S05]  /*3d50*/  @P0 BRA `(.L_x_82) ;  /* 0x00000000003c0947 */ /* 0x000fea0003800000 */
[----:B------:R-:W1:Y:S01]  /*3d60*/  S2R R2, SR_LANEID ;  /* 0x0000000000027919 */ /* 0x000e620000000000 */
[----:B------:R-:W-:Y:S01]  /*3d70*/  ULOP3.LUT UR8, URZ, UR8, URZ, 0x33, !UPT ;  /* 0x00000008ff087292 */ /* 0x000fe2000f8e33ff */
[----:B------:R-:W-:Y:S01]  /*3d80*/  LOP3.LUT R4, RZ, UR4, RZ, 0x33, !PT ;  /* 0x00000004ff047c12 */ /* 0x000fe2000f8e33ff */
[----:B------:R-:W-:Y:S02]  /*3d90*/  VOTEU.ANY UR7, UPT, PT ;  /* 0x0000000000077886 */ /* 0x000fe400038e0100 */
[----:B------:R-:W-:Y:S01]  /*3da0*/  UFLO.U32 UR7, UR7 ;  /* 0x00000007000772bd */ /* 0x000fe200080e0000 */
[----:B------:R-:W2:Y:S01]  /*3db0*/  REDUX UR4, R4 ;  /* 0x00000000040473c4 */ /* 0x000ea20000000000 */
[----:B------:R-:W-:-:S06]  /*3dc0*/  IMAD.U32 R0, RZ, RZ, UR8 ;  /* 0x00000008ff007e24 */ /* 0x000fcc000f8e00ff */
[----:B------:R1:W-:Y:S01]  /*3dd0*/  UTCATOMSWS.AND URZ, UR8 ;  /* 0x0000000800ff79e3 */ /* 0x0003e20008000000 */
[----:B------:R-:W3:Y:S01]  /*3de0*/  REDUX UR5, R0 ;  /* 0x00000000000573c4 */ /* 0x000ee20000000000 */
[----:B-1----:R-:W-:Y:S01]  /*3df0*/  ISETP.EQ.U32.AND P0, PT, R2, UR7, PT ;  /* 0x0000000702007c0c */ /* 0x002fe2000bf02070 */
[----:B--2---:R-:W-:Y:S01]  /*3e00*/  IMAD.U32 R2, RZ, RZ, UR4 ;  /* 0x00000004ff027e24 */ /* 0x004fe2000f8e00ff */
[----:B---3--:R-:W-:-:S11]  /*3e10*/  MOV R3, UR5 ;  /* 0x0000000500037c02 */ /* 0x008fd60008000f00 */
[----:B------:R1:W-:Y:S04]  /*3e20*/  @P0 ATOMS.AND RZ, [UR6+0x14], R3 ;  /* 0x00001403ffff098c */ /* 0x0003e8000a800006 */
[----:B------:R1:W-:Y:S01]  /*3e30*/  @P0 ATOMS.AND RZ, [UR6+0x18], R2 ;  /* 0x00001802ffff098c */ /* 0x0003e2000a800006 */
[----:B------:R-:W-:Y:S05]  /*3e40*/  BRA `(.L_x_83) ;  /* 0x0000000000147947 */ /* 0x000fea0003800000 */
.L_x_82:
[----:B------:R-:W-:Y:S02]  /*3e50*/  MOV R2, 0x3e70 ;  /* 0x00003e7000027802 */ /* 0x000fe40000000f00 */
[----:B---345:R-:W-:Y:S05]  /*3e60*/  CALL.REL.NOINC `($__internal_0_$__cuda_sm10x_tcgen05_guardrail_trap_col_being_dealloced_not_returned_by_alloc) ;  /* 0x00000030005c7944 */ /* 0x038fea0003c00000 */
[----:B------:R-:W-:Y:S05]  /*3e70*/  BRA `(.L_x_83) ;  /* 0x0000000000087947 */ /* 0x000fea0003800000 */
.L_x_81:
[----:B------:R-:W-:Y:S02]  /*3e80*/  MOV R2, 0x3ea0 ;  /* 0x00003ea000027802 */ /* 0x000fe40000000f00 */
[----:B---345:R-:W-:Y:S05]  /*3e90*/  CALL.REL.NOINC `($__internal_2_$__cuda_sm10x_tcgen05_guardrail_trap_unallocated_columns_being_dealloced) ;  /* 0x0000003000687944 */ /* 0x038fea0003c00000 */
.L_x_83:
[----:B------:R-:W-:Y:S01]  /*3ea0*/  NOP ;  /* 0x0000000000007918 */ /* 0x000fe20000000000 */
[----:B----4-:R-:W-:Y:S05]  /*3eb0*/  EXIT ;  /* 0x000000000000794d */ /* 0x010fea0003800000 */
.L_x_54:
[----:B------:R-:W-:-:S09]  /*3ec0*/  UISETP.NE.OR UP5, UPT, UR10, 0x3, !UP5 ;  /* 0x000000030a00788c */ /* 0x000fd2000efa5670 */
[----:B------:R-:W-:Y:S05]  /*3ed0*/  BRA.U UP5, `(.L_x_84) ;  /* 0x0000000905c87547 */ /* 0x000fea000b800000 */
[----:B------:R-:W1:Y:S01]  /*3ee0*/  LDC R0, c[0x0][0xb30] ;  /* 0x0002cc00ff007b82 */ /* 0x000e620000000800 */
[----:B------:R-:W2:Y:S01]  /*3ef0*/  LDCU.64 UR8, c[0x0][0x888] ;  /* 0x00011100ff0877ac */ /* 0x000ea20008000a00 */
[----:B------:R-:W-:Y:S01]  /*3f00*/  IMAD.MOV.U32 R30, RZ, RZ, 0x1 ;  /* 0x00000001ff1e7424 */ /* 0x000fe200078e00ff */
[----:B------:R-:W-:Y:S01]  /*3f10*/  CS2R R28, SRZ ;  /* 0x00000000001c7805 */ /* 0x000fe2000001ff00 */
[----:B------:R-:W-:Y:S01]  /*3f20*/  IMAD.MOV.U32 R25, RZ, RZ, 0x1000 ;  /* 0x00001000ff197424 */ /* 0x000fe200078e00ff */
[----:B------:R-:W3:Y:S03]  /*3f30*/  LDCU.64 UR4, c[0x0][0x890] ;  /* 0x00011200ff0477ac */ /* 0x000ee60008000a00 */
[----:B------:R-:W4:Y:S01]  /*3f40*/  LDC R19, c[0x0][0x370] ;  /* 0x0000dc00ff137b82 */ /* 0x000f220000000800 */
[----:B------:R-:W-:Y:S01]  /*3f50*/  UMOV UR6, 0x400 ;  /* 0x0000040000067882 */ /* 0x000fe20000000000 */
[----:B------:R-:W-:-:S02]  /*3f60*/  UPLOP3.LUT UP1, UPT, UPT, UPT, UPT, 0x40, 0x4 ;  /* 0x000000000004789c */ /* 0x000fc40003f2e870 */
[----:B------:R-:W-:-:S04]  /*3f70*/  ULEA UR6, UR37, UR6, 0x18 ;  /* 0x0000000625067291 */ /* 0x000fc8000f8ec0ff */
[----:B------:R-:W4:Y:S01]  /*3f80*/  LDC R2, c[0x0][0xb0c] ;  /* 0x0002c300ff027b82 */ /* 0x000f220000000800 */
[----:B--2---:R-:W-:Y:S02]  /*3f90*/  UISETP.NE.U32.AND UP2, UPT, UR8, URZ, UPT ;  /* 0x000000ff0800728c */ /* 0x004fe4000bf45070 */
[----:B------:R-:W-:Y:S02]  /*3fa0*/  UIADD3 UR8, UPT, UPT, UR6, 0x30, URZ ;  /* 0x0000003006087890 */ /* 0x000fe4000fffe0ff */
[----:B---3--:R-:W-:-:S03]  /*3fb0*/  UISETP.NE.U32.AND UP3, UPT, UR4, URZ, UPT ;  /* 0x000000ff0400728c */ /* 0x008fc6000bf65070 */
[----:B------:R-:W2:Y:S01]  /*3fc0*/  LDC R18, c[0x0][0xb20] ;  /* 0x0002c800ff127b82 */ /* 0x000ea20000000800 */
[----:B-1----:R-:W-:Y:S01]  /*3fd0*/  ISETP.NE.AND P1, PT, R0, 0x1, PT ;  /* 0x000000010000780c */ /* 0x002fe20003f25270 */
[----:B------:R-:W-:Y:S02]  /*3fe0*/  UISETP.NE.AND.EX UP2, UPT, UR9, URZ, UPT, UP2 ;  /* 0x000000ff0900728c */ /* 0x000fe4000bf45320 */
[----:B------:R-:W-:Y:S02]  /*3ff0*/  UPRMT UR37, UR37, 0x654, UR8 ;  /* 0x0000065425257896 */ /* 0x000fe40008000008 */
[----:B------:R-:W-:Y:S02]  /*4000*/  UISETP.NE.AND.EX UP3, UPT, UR5, URZ, UPT, UP3 ;  /* 0x000000ff0500728c */ /* 0x000fe4000bf65330 */
[----:B------:R-:W1:Y:S08]  /*4010*/  LDC.64 R32, c[0x0][0x348] ;  /* 0x0000d200ff207b82 */ /* 0x000e700000000a00 */
[----:B------:R-:W3:Y:S08]  /*4020*/  LDC.64 R16, c[0x0][0xb10] ;  /* 0x0002c400ff107b82 */ /* 0x000ef00000000a00 */
[----:B------:R-:W1:Y:S08]  /*4030*/  LDC.64 R6, c[0x0][0xb18] ;  /* 0x0002c600ff067b82 */ /* 0x000e700000000a00 */
[----:B------:R-:W1:Y:S08]  /*4040*/  LDC.64 R4, c[0x0][0xb28] ;  /* 0x0002ca00ff047b82 */ /* 0x000e700000000a00 */
[----:B--2-4-:R-:W1:Y:S02]  /*4050*/  LDC R24, c[0x0][0x374] ;  /* 0x0000dd00ff187b82 */ /* 0x014e640000000800 */
.L_x_92:
[C---:B------:R-:W-:Y:S02]  /*4060*/  LEA R0, R29.reuse, UR6, 0x3 ;  /* 0x000000061d007c11 */ /* 0x040fe4000f8e18ff */
[----:B------:R-:W-:Y:S02]  /*4070*/  SHF.L.U32 R3, R28, 0x1f, RZ ;  /* 0x0000001f1c037819 */ /* 0x000fe400000006ff */
[----:B------:R-:W-:Y:S02]  /*4080*/  LEA R20, R29, UR6, 0x4 ;  /* 0x000000061d147c11 */ /* 0x000fe4000f8e20ff */
[----:B--2---:R-:W2:Y:S02]  /*4090*/  SYNCS.PHASECHK.TRANS64.TRYWAIT P0, [R0+URZ+0x50], R3 ;  /* 0x00005003000075a7 */ /* 0x004ea400080011ff */
[----:B--2---:R-:W-:Y:S05]  /*40a0*/  @!P0 BRA `(.L_x_85) ;  /* 0x0000002c00488947 */ /* 0x004fea0003800000 */
.L_x_140:
[----:B------:R-:W-:Y:S01]  /*40b0*/  ISETP.GE.AND P0, PT, R40, 0x1, PT ;  /* 0x000000012800780c */ /* 0x000fe20003f06270 */
[----:B------:R-:W4:Y:S01]  /*40c0*/  LDS.128 R20, [R20+0xe0] ;  /* 0x0000e00014147984 */ /* 0x000f220000000c00 */
[----:B------:R-:W-:Y:S01]  /*40d0*/  ISETP.NE.U32.AND P4, PT, RZ, UR4, PT ;  /* 0x00000004ff007c0c */ /* 0x000fe2000bf85070 */
[----:B--2---:R-:W-:Y:S01]  /*40e0*/  VIADD R0, R0, 0x60 ;  /* 0x0000006000007836 */ /* 0x004fe20000000000 */
[----:B------:R-:W-:Y:S02]  /*40f0*/  SHF.L.U32 R26, R30, 0x1f, RZ ;  /* 0x0000001f1e1a7819 */ /* 0x000fe400000006ff */
[----:B------:R-:W-:Y:S02]  /*4100*/  ISETP.NE.AND.EX P4, PT, RZ, UR5, PT, P4 ;  /* 0x00000005ff007c0c */ /* 0x000fe4000bf85340 */
[----:B------:R-:W-:Y:S01]  /*4110*/  PRMT R0, RZ, 0x654, R0 ;  /* 0x00000654ff007816 */ /* 0x000fe20000000000 */
[----:B------:R-:W-:Y:S01]  /*4120*/  @!PT LDS RZ, [RZ] ;  /* 0x00000000fffff984 */ /* 0x000fe20000000800 */
[----:B------:R-:W-:Y:S01]  /*4130*/  @!PT LDS RZ, [RZ] ;  /* 0x00000000fffff984 */ /* 0x000fe20000000800 */
[----:B------:R-:W-:Y:S01]  /*4140*/  @!PT LDS RZ, [RZ] ;  /* 0x00000000fffff984 */ /* 0x000fe20000000800 */
[----:B------:R-:W-:Y:S01]  /*4150*/  @!PT LDS RZ, [RZ] ;  /* 0x00000000fffff984 */ /* 0x000fe20000000800 */
[----:B------:R2:W-:Y:S06]  /*4160*/  MEMBAR.ALL.CTA ;  /* 0x0000000000007992 */ /* 0x0005ec0000008000 */
[----:B--2---:R-:W2:Y:S02]  /*4170*/  FENCE.VIEW.ASYNC.S ;  /* 0x00000000000073c6 */ /* 0x004ea40000000000 */
[----:B--2---:R2:W-:Y:S01]  /*4180*/  SYNCS.ARRIVE.TRANS64.RED.A1T0 RZ, [R0+URZ], RZ ;  /* 0x000000ff00ff79a7 */ /* 0x0045e200081004ff */
[----:B----4-:R-:W-:Y:S11]  /*4190*/  LOP3.LUT P3, RZ, R22, 0x1, RZ, 0xc0, !PT ;  /* 0x0000000116ff7812 */ /* 0x010ff6000786c0ff */
[----:B------:R-:W-:Y:S02]  /*41a0*/  @!UPT UIADD3 URZ, UPT, UPT, URZ, URZ, URZ ;  /* 0x000000fffffff290 */ /* 0x000fe4000fffe0ff */
[----:B------:R-:W-:Y:S02]  /*41b0*/  @P3 MOV R13, R20 ;  /* 0x00000014000d3202 */ /* 0x000fe40000000f00 */
[----:B------:R-:W-:Y:S01]  /*41c0*/  @P3 LOP3.LUT R8, R21, 0xffff, RZ, 0xc0, !PT ;  /* 0x0000ffff15083812 */ /* 0x000fe200078ec0ff */
[----:B--2---:R-:W-:Y:S06]  /*41d0*/  @!P0 BRA `(.L_x_86) ;  /* 0x0000000000a48947 */ /* 0x004fec0003800000 */
[----:B-1----:R-:W-:Y:S01]  /*41e0*/  IMAD.HI.U32 R31, R24, R7, RZ ;  /* 0x00000007181f7227 */ /* 0x002fe200078e00ff */
[----:B------:R-:W-:Y:S02]  /*41f0*/  ISETP.NE.AND P0, PT, R6, 0x1, PT ;  /* 0x000000010600780c */ /* 0x000fe40003f05270 */
[----:B------:R-:W-:Y:S01]  /*4200*/  ISETP.NE.AND P2, PT, R40, 0x1, PT ;  /* 0x000000012800780c */ /* 0x000fe20003f45270 */
[----:B---3--:R-:W-:Y:S01]  /*4210*/  IMAD.HI.U32 R34, R19, R16, RZ ;  /* 0x0000001013227227 */ /* 0x008fe200078e00ff */
[----:B------:R-:W-:Y:S02]  /*4220*/  SHF.R.U32.HI R31, RZ, R18, R31 ;  /* 0x00000012ff1f7219 */ /* 0x000fe4000001161f */
[----:B------:R-:W-:Y:S01]  /*4230*/  ISETP.NE.AND P5, PT, R2, 0x1, PT ;  /* 0x000000010200780c */ /* 0x000fe20003fa5270 */
[----:B------:R-:W-:Y:S01]  /*4240*/  IMAD.HI.U32 R36, R13, R16, RZ ;  /* 0x000000100d247227 */ /* 0x000fe200078e00ff */
[----:B------:R-:W-:Y:S02]  /*4250*/  SHF.R.U32.HI R34, RZ, R17, R34 ;  /* 0x00000011ff227219 */ /* 0x000fe40000011622 */
[----:B------:R-:W-:Y:S01]  /*4260*/  SEL R3, R24, R31, !P0 ;  /* 0x0000001f18037207 */ /* 0x000fe20004000000 */
[C---:B------:R-:W-:Y:S01]  /*4270*/  IMAD.HI.U32 R31, R8.reuse, R7, RZ ;  /* 0x00000007081f7227 */ /* 0x040fe200078e00ff */
[----:B------:R-:W-:Y:S02]  /*4280*/  SEL R11, R19, R34, !P5 ;  /* 0x00000022130b7207 */ /* 0x000fe40006800000 */
[----:B------:R-:W-:Y:S01]  /*4290*/  SHF.R.U32.HI R36, RZ, R17, R36 ;  /* 0x00000011ff247219 */ /* 0x000fe20000011624 */
[----:B------:R-:W-:Y:S01]  /*42a0*/  IMAD.HI.U32 R38, R3, R4, RZ ;  /* 0x0000000403267227 */ /* 0x000fe200078e00ff */
[----:B------:R-:W-:Y:S03]  /*42b0*/  SHF.R.U32.HI R31, RZ, R18, R31 ;  /* 0x00000012ff1f7219 */ /* 0x000fe6000001161f */
[----:B------:R-:W-:Y:S01]  /*42c0*/  IMAD.HI.U32 R34, R11, R4, RZ ;  /* 0x000000040b227227 */ /* 0x000fe200078e00ff */
[----:B------:R-:W-:Y:S02]  /*42d0*/  @P2 SHF.R.U32.HI R3, RZ, R5, R38 ;  /* 0x00000005ff032219 */ /* 0x000fe40000011626 */
[----:B------:R-:W-:Y:S02]  /*42e0*/  SEL R9, R8, R31, !P0 ;  /* 0x0000001f08097207 */ /* 0x000fe40004000000 */
[----:B------:R-:W-:Y:S01]  /*42f0*/  @P2 SHF.R.U32.HI R11, RZ, R5, R34 ;  /* 0x00000005ff0b2219 */ /* 0x000fe20000011622 */
[C---:B------:R-:W-:Y:S01]  /*4300*/  IMAD R10, R40.reuse, R3, RZ ;  /* 0x00000003280a7224 */ /* 0x040fe200078e02ff */
[----:B------:R-:W-:Y:S01]  /*4310*/  SEL R3, R13, R36, !P5 ;  /* 0x000000240d037207 */ /* 0x000fe20006800000 */
[C---:B------:R-:W-:Y:S03]  /*4320*/  IMAD.HI.U32 R14, R9.reuse, R4, RZ ;  /* 0x00000004090e7227 */ /* 0x040fe600078e00ff */
[----:B------:R-:W-:Y:S01]  /*4330*/  ISETP.GE.AND P0, PT, R9, R10, PT ;  /* 0x0000000a0900720c */ /* 0x000fe20003f06270 */
[C---:B------:R-:W-:Y:S01]  /*4340*/  IMAD R12, R40.reuse, R11, RZ ;  /* 0x0000000b280c7224 */ /* 0x040fe200078e02ff */
[-C--:B------:R-:W-:Y:S04]  /*4350*/  SHF.R.U32.HI R14, RZ, R5.reuse, R14 ;  /* 0x00000005ff0e7219 */ /* 0x080fe8000001160e */
[----:B------:R-:W-:Y:S02]  /*4360*/  ISETP.GE.OR P0, PT, R3, R12, P0 ;  /* 0x0000000c0300720c */ /* 0x000fe40000706670 */
[----:B------:R-:W-:Y:S05]  /*4370*/  SEL R15, R9, R14, !P2 ;  /* 0x0000000e090f7207 */ /* 0x000fea0005000000 */
[----:B------:R-:W-:Y:S04]  /*4380*/  IMAD.MOV R14, RZ, RZ, -R15 ;  /* 0x000000ffff0e7224 */ /* 0x000fe800078e0a0f */
[----:B------:R-:W-:Y:S02]  /*4390*/  IMAD R14, R40, R14, R9 ;  /* 0x0000000e280e7224 */ /* 0x000fe400078e0209 */
[C---:B------:R-:W-:Y:S05]  /*43a0*/  @!P0 IMAD.HI.U32 R10, R3.reuse, R4, RZ ;  /* 0x00000004030a8227 */ /* 0x040fea00078e00ff */
[----:B------:R-:W-:Y:S04]  /*43b0*/  @!P0 SHF.R.U32.HI R10, RZ, R5, R10 ;  /* 0x00000005ff0a8219 */ /* 0x000fe8000001160a */
[----:B------:R-:W-:Y:S01]  /*43c0*/  @!P0 SEL R0, R3, R10, !P2 ;  /* 0x0000000a03008207 */ /* 0x000fe20005000000 */
[----:B------:R-:W-:Y:S03]  /*43d0*/  IMAD.MOV R10, RZ, RZ, -R3 ;  /* 0x000000ffff0a7224 */ /* 0x000fe600078e0a03 */
[----:B------:R-:W-:Y:S01]  /*43e0*/  @!P0 IADD3 R15, PT, PT, R15, -R0, RZ ;  /* 0x800000000f0f8210 */ /* 0x000fe20007ffe0ff */
[----:B------:R-:W-:Y:S01]  /*43f0*/  @!P0 IMAD R0, R11, R14, R0 ;  /* 0x0000000e0b008224 */ /* 0x000fe200078e0200 */
[----:B------:R-:W-:Y:S01]  /*4400*/  IADD3 R11, PT, PT, -R9, RZ, RZ ;  /* 0x000000ff090b7210 */ /* 0x000fe20007ffe1ff */
[----:B------:R-:W-:Y:S02]  /*4410*/  IMAD R13, R2, R10, R13 ;  /* 0x0000000a020d7224 */ /* 0x000fe400078e020d */
[----:B------:R-:W-:Y:S02]  /*4420*/  @!P0 IMAD R9, R15, R40, R3 ;  /* 0x000000280f098224 */ /* 0x000fe400078e0203 */
[----:B------:R-:W-:Y:S02]  /*4430*/  @!P0 IMAD.MOV.U32 R3, RZ, RZ, R0 ;  /* 0x000000ffff038224 */ /* 0x000fe400078e0000 */
[----:B------:R-:W-:Y:S02]  /*4440*/  IMAD R8, R6, R11, R8 ;  /* 0x0000000b06087224 */ /* 0x000fe400078e0208 */
[----:B------:R-:W-:Y:S02]  /*4450*/  IMAD R13, R3, R2, R13 ;  /* 0x00000002030d7224 */ /* 0x000fe400078e020d */
[----:B------:R-:W-:Y:S02]  /*4460*/  IMAD R8, R9, R6, R8 ;  /* 0x0000000609087224 */ /* 0x000fe400078e0208 */
.L_x_86:
[----:B------:R-:W-:Y:S05]  /*4470*/  BRA.U UP1, `(.L_x_87) ;  /* 0x0000000101107547 */ /* 0x000fea000b800000 */
[----:B------:R-:W-:Y:S04]  /*4480*/  MOV R0, UR7 ;  /* 0x0000000700007c02 */ /* 0x000fe80008000f00 */
[----:B------:R-:W-:Y:S04]  /*4490*/  SHF.L.U32 R3, R0, 0x1f, RZ ;  /* 0x0000001f00037819 */ /* 0x000fe800000006ff */
[----:B------:R-:W2:Y:S02]  /*44a0*/  SYNCS.PHASECHK.TRANS64.TRYWAIT P0, [UR6+0x48], R3 ;  /* 0x00004803ff0075a7 */ /* 0x000ea40008001106 */
[----:B--2---:R-:W-:Y:S05]  /*44b0*/  @!P0 BRA `(.L_x_88) ;  /* 0x0000002800588947 */ /* 0x004fea0003800000 */
.L_x_87:
[----:B------:R-:W-:Y:S05]  /*44c0*/  BRA.U !UP3, `(.L_x_89) ;  /* 0x000000010b347547 */ /* 0x000fea000b800000 */
[----:B------:R-:W-:Y:S01]  /*44d0*/  UPLOP3.LUT UP0, UPT, UPT, UPT, UP2, 0x80, 0x8 ;  /* 0x000000000008789c */ /* 0x000fe20003f0f020 */
[----:B--2---:R-:W-:Y:S02]  /*44e0*/  HFMA2 R0, -RZ, RZ, 0, 5.9604644775390625e-08 ;  /* 0x00000001ff007431 */ /* 0x004fe400000001ff */
[----:B------:R-:W-:Y:S03]  /*44f0*/  IMAD.MOV.U32 R95, RZ, RZ, 0x1 ;  /* 0x00000001ff5f7424 */ /* 0x000fe600078e00ff */
[----:B------:R-:W-:Y:S05]  /*4500*/  PLOP3.LUT P0, PT, PT, PT, UP0, 0x80, 0x8 ;  /* 0x000000000008781c */ /* 0x000fea0003f0f008 */
[----:B------:R-:W2:Y:S01]  /*4510*/  @UP0 LDCU.64 UR10, c[0x0][0x888] ;  /* 0x00011100ff0a07ac */ /* 0x000ea20008000a00 */
[----:B------:R-:W-:Y:S07]  /*4520*/  @UP0 UIMAD UR8, UR36, UR4, URZ ;  /* 0x00000004240802a4 */ /* 0x000fee000f8e02ff */
[----:B------:R-:W-:Y:S01]  /*4530*/  @!P0 PRMT R95, R0, 0x7610, R95 ;  /* 0x00007610005f8816 */ /* 0x000fe2000000005f */
[----:B--2---:R-:W-:Y:S03]  /*4540*/  @UP0 UIMAD.WIDE UR10, UR8, 0x4, UR10 ;  /* 0x00000004080a08a5 */ /* 0x004fe6000f8e020a */
[----:B------:R-:W2:Y:S03]  /*4550*/  @!UP0 LDCU UR8, c[0x0][0x880] ;  /* 0x00011000ff0887ac */ /* 0x000ea60008000800 */
[----:B------:R-:W-:Y:S01]  /*4560*/  IMAD.U32 R10, RZ, RZ, UR10 ;  /* 0x0000000aff0a7e24 */ /* 0x000fe2000f8e00ff */
[----:B------:R-:W-:Y:S05]  /*4570*/  MOV R11, UR11 ;  /* 0x0000000b000b7c02 */ /* 0x000fea0008000f00 */
[----:B-----5:R4:W5:Y:S02]  /*4580*/  @P0 LDG.E R49, desc[UR40][R10.64] ;  /* 0x000000280a310981 */ /* 0x020964000c1e1900 */
[----:B--2-4-:R-:W-:Y:S07]  /*4590*/  @!P0 IMAD.U32 R49, RZ, RZ, UR8 ;  /* 0x00000008ff318e24 */ /* 0x014fee000f8e00ff */
.L_x_89:
[----:B-----5:R-:W-:Y:S01]  /*45a0*/  @!P4 FSETP.EQ.AND P5, PT, R49, RZ, PT ;  /* 0x000000ff3100c20b */ /* 0x020fe20003fa2000 */
[----:B------:R-:W-:Y:S01]  /*45b0*/  @!UPT UIADD3 URZ, UPT, UPT, URZ, URZ, URZ ;  /* 0x000000fffffff290 */ /* 0x000fe2000fffe0ff */
[----:B------:R-:W-:Y:S11]  /*45c0*/  @!P4 BRA `(.L_x_90) ;  /* 0x000000000014c947 */ /* 0x000ff60003800000 */
[----:B------:R-:W-:Y:S02]  /*45d0*/  LOP3.LUT P0, RZ, R95, 0xff, RZ, 0xc0, !PT ;  /* 0x000000ff5fff7812 */ /* 0x000fe4000780c0ff */
[----:B------:R-:W-:Y:S04]  /*45e0*/  PLOP3.LUT P5, PT, PT, PT, UP0, 0x80, 0x8 ;  /* 0x000000000008781c */ /* 0x000fe80003faf008 */
[----:B------:R-:W-:Y:S07]  /*45f0*/  PLOP3.LUT P5, PT, P5, PT, PT, 0x8, 0x80 ;  /* 0x000000000080781c */ /* 0x000fee0002fae170 */
[----:B------:R-:W-:Y:S11]  /*4600*/  @P0 FSETP.EQ.AND P5, PT, R49, RZ, PT ;  /* 0x000000ff3100020b */ /* 0x000ff60003fa2000 */
[----:B------:R-:W-:Y:S02]  /*4610*/  @!UPT UIADD3 URZ, UPT, UPT, URZ, URZ, URZ ;  /* 0x000000fffffff290 */ /* 0x000fe4000fffe0ff */
.L_x_90:
[----:B------:R-:W4:Y:S01]  /*4620*/  SYNCS.PHASECHK.TRANS64.TRYWAIT P4, [UR6+0x38], R26 ;  /* 0x0000381aff0075a7 */ /* 0x000f220008081106 */
[----:B------:R-:W-:Y:S01]  /*4630*/  @P3 SHF.R.U32.HI R27, RZ, 0x10, R21 ;  /* 0x00000010ff1b3819 */ /* 0x000fe20000011615 */
[----:B------:R-:W-:Y:S01]  /*4640*/  VIADD R29, R29, 0x1 ;  /* 0x000000011d1d7836 */ /* 0x000fe20000000000 */
[----:B------:R-:W5:Y:S08]  /*4650*/  LDC.64 R14, c[0x0][0xb10] ;  /* 0x0002c400ff0e7b82 */ /* 0x000f700000000a00 */
[----:B------:R-:W1:Y:S08]  /*4660*/  LDC.64 R10, c[0x0][0xb18] ;  /* 0x0002c600ff0a7b82 */ /* 0x000e700000000a00 */
[----:B--2---:R-:W2:Y:S08]  /*4670*/  @!P1 LDC R0, c[0x0][0xb20] ;  /* 0x0002c800ff009b82 */ /* 0x004eb00000000800 */
[----:B------:R-:W3:Y:S01]  /*4680*/  @!P1 LDC R3, c[0x0][0xb0c] ;  /* 0x0002c300ff039b82 */ /* 0x000ee20000000800 */
[----:B-----5:R-:W-:Y:S05]  /*4690*/  @!P1 IMAD.HI.U32 R14, R13, R14, RZ ;  /* 0x0000000e0d0e9227 */ /* 0x020fea00078e00ff */
[----:B------:R-:W-:Y:S01]  /*46a0*/  @!P1 SHF.R.U32.HI R14, RZ, R15, R14 ;  /* 0x0000000fff0e9219 */ /* 0x000fe2000001160e */
[----:B-1----:R-:W-:Y:S01]  /*46b0*/  @!P1 IMAD.HI.U32 R11, R8, R11, RZ ;  /* 0x0000000b080b9227 */ /* 0x002fe200078e00ff */
[----:B------:R-:W-:Y:S04]  /*46c0*/  @!P1 ISETP.NE.AND P0, PT, R10, 0x1, PT ;  /* 0x000000010a00980c */ /* 0x000fe80003f05270 */
[----:B--2---:R-:W-:Y:S02]  /*46d0*/  @!P1 SHF.R.U32.HI R9, RZ, R0, R11 ;  /* 0x00000000ff099219 */ /* 0x004fe4000001160b */
[----:B---3--:R-:W-:Y:S02]  /*46e0*/  @!P1 ISETP.NE.AND P2, PT, R3, 0x1, PT ;  /* 0x000000010300980c */ /* 0x008fe40003f45270 */
[----:B------:R-:W-:Y:S02]  /*46f0*/  @!P1 SEL R9, R8, R9, !P0 ;  /* 0x0000000908099207 */ /* 0x000fe40004000000 */
[----:B------:R-:W-:Y:S02]  /*4700*/  ELECT P0, URZ, PT ;  /* 0x0000000000ff782f */ /* 0x000fe40003800000 */
[----:B------:R-:W-:Y:S05]  /*4710*/  @!P1 SEL R14, R13, R14, !P2 ;  /* 0x0000000e0d0e9207 */ /* 0x000fea0005000000 */
[----:B------:R-:W-:Y:S02]  /*4720*/  @!P1 IMAD.IADD R0, R9, 0x1, -R14 ;  /* 0x0000000109009824 */ /* 0x000fe400078e0a0e */
[----:B------:R-:W-:Y:S02]  /*4730*/  @!P1 IMAD.IADD R9, R14, 0x1, -R9 ;  /* 0x000000010e099824 */ /* 0x000fe400078e0a09 */
[----:B------:R-:W-:Y:S02]  /*4740*/  @!P1 IMAD R13, R0, R3, R13 ;  /* 0x00000003000d9224 */ /* 0x000fe400078e020d */
[----:B------:R-:W-:Y:S01]  /*4750*/  @!P1 IMAD R8, R9, R10, R8 ;  /* 0x0000000a09089224 */ /* 0x000fe200078e0208 */
[----:B----4-:R-:W-:Y:S06]  /*4760*/  @!P4 BRA `(.L_x_91) ;  /* 0x0000002400c4c947 */ /* 0x010fec0003800000 */
.L_x_143:
[----:B------:R-:W-:Y:S01]  /*4770*/  PLOP3.LUT P5, PT, P5, P0, PT, 0xf2, 0x2f ;  /* 0x00000000002f781c */ /* 0x000fe20002fa1e72 */
[----:B------:R-:W-:Y:S01]  /*4780*/  UMOV UR14, 0x0 ;  /* 0x00000000000e7882 */ /* 0x000fe20000000000 */
[----:B------:R-:W-:Y:S01]  /*4790*/  LOP3.LUT R30, R30, 0x1, RZ, 0x3c, !PT ;  /* 0x000000011e1e7812 */ /* 0x000fe200078e3cff */
[----:B------:R-:W-:Y:S01]  /*47a0*/  UMOV UR15, 0x10000000 ;  /* 0x10000000000f7882 */ /* 0x000fe20000000000 */
[----:B------:R-:W-:Y:S01]  /*47b0*/  UMOV UR12, UR36 ;  /* 0x00000024000c7c82 */ /* 0x000fe20008000000 */
[----:B------:R-:W-:Y:S08]  /*47c0*/  @P3 R2UR UR36, R27 ;  /* 0x000000001b2432ca */ /* 0x000ff000000e0000 */
[----:B-1----:R-:W-:Y:S01]  /*47d0*/  @!P5 IADD3 R3, P0, PT, R32, 0x580, RZ ;  /* 0x000005802003d810 */ /* 0x002fe20007f1e0ff */
[----:B------:R-:W-:Y:S01]  /*47e0*/  @!P5 IMAD.SHL.U32 R94, R94, 0x40, RZ ;  /* 0x000000405e5ed824 */ /* 0x000fe200078e00ff */
[----:B------:R-:W-:Y:S01]  /*47f0*/  VOTEU.ALL UP1, P5 ;  /* 0x0000000000ff7886 */ /* 0x000fe20002820000 */
[----:B------:R-:W-:Y:S01]  /*4800*/  @!P5 IMAD.SHL.U32 R93, R93, 0x40, RZ ;  /* 0x000000405d5dd824 */ /* 0x000fe200078e00ff */
[----:B------:R-:W-:Y:S01]  /*4810*/  @!P5 R2UR UR9, R3 ;  /* 0x000000000309d2ca */ /* 0x000fe200000e0000 */
[----:B------:R-:W-:Y:S01]  /*4820*/  @!P5 IMAD.X R0, RZ, RZ, R33, P0 ;  /* 0x000000ffff00d224 */ /* 0x000fe200000e0621 */
[----:B------:R-:W-:Y:S01]  /*4830*/  @!P5 R2UR UR10, R94 ;  /* 0x000000005e0ad2ca */ /* 0x000fe200000e0000 */
[----:B------:R-:W-:Y:S01]  /*4840*/  IMAD.IADD R94, R8, 0x1, R81 ;  /* 0x00000001085e7824 */ /* 0x000fe200078e0251 */
[----:B------:R-:W-:Y:S01]  /*4850*/  @!P5 R2UR UR11, R93 ;  /* 0x000000005d0bd2ca */ /* 0x000fe200000e0000 */
[----:B------:R-:W-:Y:S01]  /*4860*/  IMAD.IADD R93, R13, 0x1, R92 ;  /* 0x000000010d5d7824 */ /* 0x000fe200078e025c */
[----:B------:R-:W-:Y:S02]  /*4870*/  @!P5 R2UR UR8, R0 ;  /* 0x000000000008d2ca */ /* 0x000fe400000e0000 */
[C---:B------:R-:W-:Y:S04]  /*4880*/  ISETP.NE.AND P0, PT, R29.reuse, 0x2, PT ;  /* 0x000000021d00780c */ /* 0x040fe80003f05270 */
[----:B------:R-:W-:Y:S01]  /*4890*/  SEL R3, RZ, 0x1, P0 ;  /* 0x00000001ff037807 */ /* 0x000fe20000000000 */
[----:B------:R-:W-:Y:S01]  /*48a0*/  IMAD.U32 R10, RZ, RZ, UR9 ;  /* 0x00000009ff0a7e24 */ /* 0x000fe2000f8e00ff */
[----:B------:R-:W-:Y:S01]  /*48b0*/  @!UP1 UIADD3 UR9, UPT, UPT, UR6, 0x30, URZ ;  /* 0x0000003006099890 */ /* 0x000fe2000fffe0ff */
[----:B------:R-:W-:Y:S02]  /*48c0*/  SEL R29, R29, RZ, P0 ;  /* 0x000000ff1d1d7207 */ /* 0x000fe40000000000 */
[----:B------:R-:W-:Y:S02]  /*48d0*/  LOP3.LUT R28, R28, R3, RZ, 0x3c, !PT ;  /* 0x000000031c1c7212 */ /* 0x000fe400078e3cff */
[----:B------:R-:W-:Y:S01]  /*48e0*/  IMAD.U32 R11, RZ, RZ, UR8 ;  /* 0x00000008ff0b7e24 */ /* 0x000fe2000f8e00ff */
[----:B------:R-:W-:Y:S01]  /*48f0*/  @!P5 R2UR UR16, R10 ;  /* 0x000000000a10d2ca */ /* 0x000fe200000e0000 */
[----:B------:R-:W-:Y:S01]  /*4900*/  @!UP1 UIADD3 UR8, UPT, UPT, UR6, 0x200, URZ ;  /* 0x0000020006089890 */ /* 0x000fe2000fffe0ff */
[----:B------:R-:W-:Y:S02]  /*4910*/  VOTEU.ALL UP1, P5 ;  /* 0x0000000000ff7886 */ /* 0x000fe40002820000 */
[----:B------:R-:W-:Y:S11]  /*4920*/  @!P5 R2UR UR17, R11 ;  /* 0x000000000b11d2ca */ /* 0x000ff600000e0000 */
[----:B------:R-:W-:Y:S02]  /*4930*/  @!UPT UIADD3 URZ, UPT, UPT, URZ, URZ, URZ ;  /* 0x000000fffffff290 */ /* 0x000fe4000fffe0ff */
[----:B------:R2:W-:Y:S01]  /*4940*/  @!UP1 UTMALDG.3D [UR8], [UR16], desc[UR14] ;  /* 0x00000e08100095b4 */ /* 0x0005e20008011000 */
[----:B------:R2:W-:Y:S01]  /*4950*/  @!P5 SYNCS.ARRIVE.TRANS64.RED.A0TR RZ, [UR6+0x30], R25 ;  /* 0x00003019ffffd9a7 */ /* 0x0005e20008300406 */
[----:B------:R-:W-:Y:S01]  /*4960*/  UPLOP3.LUT UP1, UPT, UPT, UPT, UPT, 0x80, 0x8 ;  /* 0x000000000008789c */ /* 0x000fe20003f2f070 */
[----:B------:R-:W-:Y:S01]  /*4970*/  SYNCS.ARRIVE.TRANS64.RED.A1T0 RZ, [UR37], RZ ;  /* 0x000000ffffff79a7 */ /* 0x000fe20008100425 */
[----:B------:R-:W-:Y:S09]  /*4980*/  @P3 BRA `(.L_x_92) ;  /* 0xfffffff400b43947 */ /* 0x000ff2000383ffff */
[----:B------:R-:W-:Y:S07]  /*4990*/  MOV R0, UR6 ;  /* 0x0000000600007c02 */ /* 0x000fee0008000f00 */
.L_x_93:
[----:B-1----:R-:W-:-:S04]  /*49a0*/  SHF.L.U32 R3, R30, 0x1f, RZ ;  /* 0x0000001f1e037819 */ /* 0x002fc800000006ff */
[----:B------:R1:W3:Y:S03]  /*49b0*/  SYNCS.PHASECHK.TRANS64.TRYWAIT P0, [R0+URZ+0x38], R3 ;  /* 0x00003803000075a7 */ /* 0x0002e600080011ff */
[----:B---3--:R-:W-:Y:S05]  /*49c0*/  @!P0 NANOSLEEP.SYNCS 0x989680 ;  /* 0x009896800000895d */ /* 0x008fea0003900000 */
[----:B------:R-:W3:Y:S02]  /*49d0*/  @!P0 SYNCS.PHASECHK.TRANS64 P0, [R0+URZ+0x38], R3 ;  /* 0x00003803000085a7 */ /* 0x000ee400080010ff */
[----:B--23--:R-:W-:Y:S05]  /*49e0*/  @P0 EXIT ;  /* 0x000000000000094d */ /* 0x00cfea0003800000 */
[----:B------:R-:W-:Y:S05]  /*49f0*/  BRA `(.L_x_93) ;  /* 0xfffffffc00e87947 */ /* 0x000fea000383ffff */
.L_x_84:
[----:B------:R-:W-:-:S06]  /*4a00*/  UISETP.GE.AND UP1, UPT, UR10, 0x4, UPT ;  /* 0x000000040a00788c */ /* 0x000fcc000bf26270 */
[----:B------:R-:W-:-:S13]  /*4a10*/  PLOP3.LUT P0, PT, PT, PT, UP1, 0x80, 0x8 ;  /* 0x000000000008781c */ /* 0x000fda0003f0f018 */
[----:B------:R-:W-:Y:S05]  /*4a20*/  @!P0 EXIT ;  /* 0x000000000000894d */ /* 0x000fea0003800000 */
[----:B------:R-:W-:Y:S01]  /*4a30*/  BAR.SYNC.DEFER_BLOCKING 0x6, 0xa0 ;  /* 0x0182800000007b1d */ /* 0x000fe20000010000 */
[C---:B------:R-:W-:Y:S01]  /*4a40*/  IMAD.SHL.U32 R4, R103.reuse, 0x40, RZ ;  /* 0x0000004067047824 */ /* 0x040fe200078e00ff */
[----:B------:R-:W-:Y:S01]  /*4a50*/  SHF.R.U32.HI R3, RZ, 0x1, R103 ;  /* 0x00000001ff037819 */ /* 0x000fe20000011667 */
[----:B------:R-:W-:Y:S01]  /*4a60*/  IMAD.SHL.U32 R105, R106, 0x800, RZ ;  /* 0x000008006a697824 */ /* 0x000fe200078e00ff */
[----:B------:R-:W-:Y:S01]  /*4a70*/  CS2R R108, SRZ ;  /* 0x00000000006c7805 */ /* 0x000fe2000001ff00 */
[C---:B------:R-:W-:Y:S01]  /*4a80*/  IMAD.U32 R47, R103.reuse, 0x10000, RZ ;  /* 0x00010000672f7824 */ /* 0x040fe200078e00ff */
[----:B------:R-:W-:Y:S01]  /*4a90*/  UMOV UR43, 0x400 ;  /* 0x00000400002b7882 */ /* 0x000fe20000000000 */
[C---:B------:R-:W-:Y:S01]  /*4aa0*/  LOP3.LUT R2, R4.reuse, 0x180, RZ, 0xc0, !PT ;  /* 0x0000018004027812 */ /* 0x040fe200078ec0ff */
[----:B------:R-:W-:Y:S01]  /*4ab0*/  ULEA UR43, UR37, UR43, 0x18 ;  /* 0x0000002b252b7291 */ /* 0x000fe2000f8ec0ff */
[----:B------:R-:W1:Y:S01]  /*4ac0*/  LDC R101, c[0x0][0x370] ;  /* 0x0000dc00ff657b82 */ /* 0x000e620000000800 */
[----:B------:R-:W-:Y:S01]  /*4ad0*/  LOP3.LUT R4, R4, 0x640, RZ, 0xc0, !PT ;  /* 0x0000064004047812 */ /* 0x000fe200078ec0ff */
[----:B------:R-:W-:Y:S01]  /*4ae0*/  IMAD.MOV.U32 R44, RZ, RZ, RZ ;  /* 0x000000ffff2c7224 */ /* 0x000fe200078e00ff */
[----:B------:R-:W-:Y:S01]  /*4af0*/  LOP3.LUT R3, R2, 0x20, R3, 0xf8, !PT ;  /* 0x0000002002037812 */ /* 0x000fe200078ef803 */
[----:B------:R-:W-:Y:S01]  /*4b00*/  IMAD.SHL.U32 R2, R103, 0x8, RZ ;  /* 0x0000000867027824 */ /* 0x000fe200078e00ff */
[----:B------:R-:W-:Y:S01]  /*4b10*/  LOP3.LUT R105, R4, 0x800, R105, 0xf8, !PT ;  /* 0x0000080004697812 */ /* 0x000fe200078ef869 */
[----:B------:R-:W-:Y:S01]  /*4b20*/  UIADD3 UR4, UPT, UPT, UR43, 0x1200, URZ ;  /* 0x000012002b047890 */ /* 0x000fe2000fffe0ff */
[----:B------:R-:W-:Y:S01]  /*4b30*/  IMAD.MOV.U32 R110, RZ, RZ, RZ ;  /* 0x000000ffff6e7224 */ /* 0x000fe200078e00ff */
[----:B------:R-:W2:Y:S01]  /*4b40*/  LDC R42, c[0x0][0xb0c] ;  /* 0x0002c300ff2a7b82 */ /* 0x000ea20000000800 */
[----:B------:R-:W-:Y:S01]  /*4b50*/  LOP3.LUT R4, R3, 0x30, R2, 0x78, !PT ;  /* 0x0000003003047812 */ /* 0x000fe200078e7802 */
[----:B------:R-:W-:Y:S01]  /*4b60*/  IMAD.SHL.U32 R2, R106, 0x200000, RZ ;  /* 0x002000006a027824 */ /* 0x000fe200078e00ff */
[----:B------:R-:W3:Y:S01]  /*4b70*/  LDCU.64 UR46, c[0x0][0x348] ;  /* 0x00006900ff2e77ac */ /* 0x000ee20008000a00 */
[----:B------:R-:W-:Y:S01]  /*4b80*/  IMAD.SHL.U32 R3, R103, 0x10, RZ ;  /* 0x0000001067037824 */ /* 0x000fe200078e00ff */
[----:B------:R-:W-:Y:S01]  /*4b90*/  LOP3.LUT R105, R105, R4, RZ, 0xfc, !PT ;  /* 0x0000000469697212 */ /* 0x000fe200078efcff */
[----:B------:R-:W-:Y:S01]  /*4ba0*/  IMAD.MOV.U32 R114, RZ, RZ, RZ ;  /* 0x000000ffff727224 */ /* 0x000fe200078e00ff */
[----:B------:R-:W4:Y:S01]  /*4bb0*/  LDS R0, [UR43+0x100] ;  /* 0x0001002bff007984 */ /* 0x000f220008000800 */
[----:B------:R-:W1:Y:S01]  /*4bc0*/  LDC R100, c[0x0][0xb20] ;  /* 0x0002c800ff647b82 */ /* 0x000e620000000800 */
[----:B------:R-:W-:Y:S01]  /*4bd0*/  LOP3.LUT R2, R2, 0x200000, RZ, 0xc0, !PT ;  /* 0x0020000002027812 */ /* 0x000fe200078ec0ff */
[----:B------:R-:W-:Y:S01]  /*4be0*/  VIADD R104, R105, UR43 ;  /* 0x0000002b69687c36 */ /* 0x000fe20008000000 */
[----:B------:R-:W-:Y:S01]  /*4bf0*/  LOP3.LUT R3, R3, 0x20, RZ, 0xc0, !PT ;  /* 0x0000002003037812 */ /* 0x000fe200078ec0ff */
[----:B------:R-:W-:Y:S01]  /*4c00*/  IMAD.U32 R111, RZ, RZ, UR4 ;  /* 0x00000004ff6f7e24 */ /* 0x000fe2000f8e00ff */
[----:B------:R-:W-:Y:S01]  /*4c10*/  LOP3.LUT R47, R2, 0x400000, R47, 0xf8, !PT ;  /* 0x00400000022f7812 */ /* 0x000fe200078ef82f */
[----:B------:R-:W1:Y:S01]  /*4c20*/  LDCU.64 UR38, c[0x0][0x888] ;  /* 0x00011100ff2677ac */ /* 0x000e620008000a00 */
[----:B------:R-:W-:Y:S01]  /*4c30*/  IADD3 R104, PT, PT, -R3, 0x200, R104 ;  /* 0x0000020003687810 */ /* 0x000fe20007ffe168 */
[----:B------:R-:W1:Y:S01]  /*4c40*/  LDC R41, c[0x0][0xb30] ;  /* 0x0002cc00ff297b82 */ /* 0x000e620000000800 */
[----:B------:R-:W-:-:S07]  /*4c50*/  UIADD3 UR42, UPT, UPT, UR43, 0x200, URZ ;  /* 0x000002002b2a7890 */ /* 0x000fce000fffe0ff */
[----:B------:R-:W1:Y:S08]  /*4c60*/  LDC.64 R90, c[0x0][0xb10] ;  /* 0x0002c400ff5a7b82 */ /* 0x000e700000000a00 */
[----:B------:R-:W1:Y:S08]  /*4c70*/  LDC.64 R38, c[0x0][0xb18] ;  /* 0x0002c600ff267b82 */ /* 0x000e700000000a00 */
[----:B------:R-:W1:Y:S01]  /*4c80*/  LDC.64 R86, c[0x0][0x888] ;  /* 0x00022200ff567b82 */ /* 0x000e620000000a00 */
[----:B----4-:R-:W-:-:S07]  /*4c90*/  IMAD.IADD R47, R0, 0x1, R47 ;  /* 0x00000001002f7824 */ /* 0x010fce00078e022f */
[----:B------:R-:W4:Y:S08]  /*4ca0*/  LDC.64 R36, c[0x0][0xb28] ;  /* 0x0002ca00ff247b82 */ /* 0x000f300000000a00 */
[----:B------:R-:W1:Y:S08]  /*4cb0*/  LDC.64 R88, c[0x0][0x890] ;  /* 0x00022400ff587b82 */ /* 0x000e700000000a00 */
[----:B------:R-:W1:Y:S08]  /*4cc0*/  LDC.64 R84, c[0x0][0x8b0] ;  /* 0x00022c00ff547b82 */ /* 0x000e700000000a00 */
[----:B------:R-:W1:Y:S08]  /*4cd0*/  LDC.64 R82, c[0x0][0x8a8] ;  /* 0x00022a00ff527b82 */ /* 0x000e700000000a00 */
[----:B--23--:R-:W1:Y:S02]  /*4ce0*/  LDC R102, c[0x0][0x374] ;  /* 0x0000dd00ff667b82 */ /* 0x00ce640000000800 */
.L_x_111:
[C---:B------:R-:W-:Y:S02]  /*4cf0*/  LEA R0, R114.reuse, UR43, 0x3 ;  /* 0x0000002b72007c11 */ /* 0x040fe4000f8e18ff */
[----:B------:R-:W-:Y:S02]  /*4d00*/  SHF.L.U32 R3, R109, 0x1f, RZ ;  /* 0x0000001f6d037819 */ /* 0x000fe400000006ff */
[----:B------:R-:W-:Y:S02]  /*4d10*/  LEA R16, R114, UR43, 0x4 ;  /* 0x0000002b72107c11 */ /* 0x000fe4000f8e20ff */
[----:B--2---:R-:W2:Y:S02]  /*4d20*/  SYNCS.PHASECHK.TRANS64.TRYWAIT P0, [R0+URZ+0x50], R3 ;  /* 0x00005003000075a7 */ /* 0x004ea400080011ff */
[----:B--23--:R-:W-:Y:S05]  /*4d30*/  @!P0 BRA `(.L_x_94) ;  /* 0x0000002000688947 */ /* 0x00cfea0003800000 */
.L_x_144:
[----:B------:R-:W3:Y:S01]  /*4d40*/  LDC.64 R12, c[0x0][0xb10] ;  /* 0x0002c400ff0c7b82 */ /* 0x000ee20000000a00 */
[----:B------:R-:W4:Y:S01]  /*4d50*/  LDS.128 R16, [R16+0xe0] ;  /* 0x0000e00010107984 */ /* 0x000f220000000c00 */
[----:B-1----:R-:W-:Y:S01]  /*4d60*/  ISETP.NE.AND P1, PT, R41, 0x1, PT ;  /* 0x000000012900780c */ /* 0x002fe20003f25270 */
[----:B--2---:R-:W-:Y:S01]  /*4d70*/  VIADD R0, R0, 0x60 ;  /* 0x0000006000007836 */ /* 0x004fe20000000000 */
[----:B------:R-:W-:Y:S04]  /*4d80*/  ISETP.GE.AND P0, PT, R40, 0x1, PT ;  /* 0x000000012800780c */ /* 0x000fe80003f06270 */
[----:B------:R-:W1:Y:S01]  /*4d90*/  LDC.64 R10, c[0x0][0xb18] ;  /* 0x0002c600ff0a7b82 */ /* 0x000e620000000a00 */
[----:B------:R-:W-:Y:S01]  /*4da0*/  PRMT R0, RZ, 0x654, R0 ;  /* 0x00000654ff007816 */ /* 0x000fe20000000000 */
[----:B------:R-:W-:Y:S01]  /*4db0*/  @!PT LDS RZ, [RZ] ;  /* 0x00000000fffff984 */ /* 0x000fe20000000800 */
[----:B------:R-:W-:Y:S01]  /*4dc0*/  @!PT LDS RZ, [RZ] ;  /* 0x00000000fffff984 */ /* 0x000fe20000000800 */
[----:B------:R-:W-:Y:S01]  /*4dd0*/  @!PT LDS RZ, [RZ] ;  /* 0x00000000fffff984 */ /* 0x000fe20000000800 */
[----:B------:R-:W-:Y:S01]  /*4de0*/  @!PT LDS RZ, [RZ] ;  /* 0x00000000fffff984 */ /* 0x000fe20000000800 */
[----:B------:R2:W-:Y:S06]  /*4df0*/  MEMBAR.ALL.CTA ;  /* 0x0000000000007992 */ /* 0x0005ec0000008000 */
[----:B--2---:R-:W2:Y:S01]  /*4e00*/  FENCE.VIEW.ASYNC.S ;  /* 0x00000000000073c6 */ /* 0x004ea20000000000 */
[----:B------:R-:W1:Y:S08]  /*4e10*/  @!P1 LDC R14, c[0x0][0xb20] ;  /* 0x0002c800ff0e9b82 */ /* 0x000e700000000800 */
[----:B------:R-:W1:Y:S01]  /*4e20*/  @!P1 LDC R9, c[0x0][0xb0c] ;  /* 0x0002c300ff099b82 */ /* 0x000e620000000800 */
[----:B--2---:R2:W-:Y:S01]  /*4e30*/  SYNCS.ARRIVE.TRANS64.RED.A1T0 RZ, [R0+URZ], RZ ;  /* 0x000000ff00ff79a7 */ /* 0x0045e200081004ff */
[----:B----4-:R-:W-:Y:S04]  /*4e40*/  LOP3.LUT P4, RZ, R18, 0x1, RZ, 0xc0, !PT ;  /* 0x0000000112ff7812 */ /* 0x010fe8000788c0ff */
[----:B------:R-:W-:Y:S09]  /*4e50*/  P2R R112, PR, RZ, 0x10 ;  /* 0x00000010ff707803 */ /* 0x000ff20000000000 */
[----:B------:R-:W-:Y:S02]  /*4e60*/  @P4 MOV R45, R16 ;  /* 0x00000010002d4202 */ /* 0x000fe40000000f00 */
[----:B------:R-:W-:Y:S01]  /*4e70*/  @P4 LOP3.LUT R43, R17, 0xffff, RZ, 0xc0, !PT ;  /* 0x0000ffff112b4812 */ /* 0x000fe200078ec0ff */
[----:B--23--:R-:W-:Y:S06]  /*4e80*/  @!P0 BRA `(.L_x_95) ;  /* 0x0000000000a48947 */ /* 0x00cfec0003800000 */
[----:B------:R-:W-:Y:S01]  /*4e90*/  IMAD.HI.U32 R21, R102, R39, RZ ;  /* 0x0000002766157227 */ /* 0x000fe200078e00ff */
[----:B------:R-:W-:Y:S02]  /*4ea0*/  ISETP.NE.AND P0, PT, R38, 0x1, PT ;  /* 0x000000012600780c */ /* 0x000fe40003f05270 */
[----:B------:R-:W-:Y:S01]  /*4eb0*/  ISETP.NE.AND P2, PT, R40, 0x1, PT ;  /* 0x000000012800780c */ /* 0x000fe20003f45270 */
[----:B------:R-:W-:Y:S01]  /*4ec0*/  IMAD.HI.U32 R20, R101, R90, RZ ;  /* 0x0000005a65147227 */ /* 0x000fe200078e00ff */
[----:B------:R-:W-:Y:S02]  /*4ed0*/  SHF.R.U32.HI R21, RZ, R100, R21 ;  /* 0x00000064ff157219 */ /* 0x000fe40000011615 */
[----:B------:R-:W-:Y:S01]  /*4ee0*/  ISETP.NE.AND P3, PT, R42, 0x1, PT ;  /* 0x000000012a00780c */ /* 0x000fe20003f65270 */
[----:B------:R-:W-:Y:S01]  /*4ef0*/  IMAD.HI.U32 R24, R45, R90, RZ ;  /* 0x0000005a2d187227 */ /* 0x000fe200078e00ff */
[----:B------:R-:W-:Y:S02]  /*4f00*/  SHF.R.U32.HI R20, RZ, R91, R20 ;  /* 0x0000005bff147219 */ /* 0x000fe40000011614 */
[----:B------:R-:W-:Y:S01]  /*4f10*/  SEL R3, R102, R21, !P0 ;  /* 0x0000001566037207 */ /* 0x000fe20004000000 */
[----:B------:R-:W-:Y:S01]  /*4f20*/  IMAD.HI.U32 R21, R43, R39, RZ ;  /* 0x000000272b157227 */ /* 0x000fe200078e00ff */
[----:B------:R-:W-:Y:S02]  /*4f30*/  SEL R7, R101, R20, !P3 ;  /* 0x0000001465077207 */ /* 0x000fe40005800000 */
[----:B------:R-:W-:Y:S01]  /*4f40*/  SHF.R.U32.HI R24, RZ, R91, R24 ;  /* 0x0000005bff187219 */ /* 0x000fe20000011618 */
[-C--:B------:R-:W-:Y:S04]  /*4f50*/  IMAD.HI.U32 R20, R3, R36.reuse, RZ ;  /* 0x0000002403147227 */ /* 0x080fe800078e00ff */
[----:B------:R-:W-:Y:S01]  /*4f60*/  IMAD.HI.U32 R22, R7, R36, RZ ;  /* 0x0000002407167227 */ /* 0x000fe200078e00ff */
[-C--:B------:R-:W-:Y:S02]  /*4f70*/  @P2 SHF.R.U32.HI R3, RZ, R37.reuse, R20 ;  /* 0x00000025ff032219 */ /* 0x080fe40000011614 */
[----:B------:R-:W-:Y:S02]  /*4f80*/  SHF.R.U32.HI R20, RZ, R100, R21 ;  /* 0x00000064ff147219 */ /* 0x000fe40000011615 */
[----:B------:R-:W-:Y:S01]  /*4f90*/  @P2 SHF.R.U32.HI R7, RZ, R37, R22 ;  /* 0x00000025ff072219 */ /* 0x000fe20000011616 */
[C---:B------:R-:W-:Y:S01]  /*4fa0*/  IMAD R2, R40.reuse, R3, RZ ;  /* 0x0000000328027224 */ /* 0x040fe200078e02ff */
[----:B------:R-:W-:Y:S02]  /*4fb0*/  SEL R5, R43, R20, !P0 ;  /* 0x000000142b057207 */ /* 0x000fe40004000000 */
[----:B------:R-:W-:Y:S01]  /*4fc0*/  SEL R3, R45, R24, !P3 ;  /* 0x000000182d037207 */ /* 0x000fe20005800000 */
[----:B------:R-:W-:Y:S01]  /*4fd0*/  IMAD R4, R40, R7, RZ ;  /* 0x0000000728047224 */ /* 0x000fe200078e02ff */
[C---:B------:R-:W-:Y:S01]  /*4fe0*/  ISETP.GE.AND P0, PT, R5.reuse, R2, PT ;  /* 0x000000020500720c */ /* 0x040fe20003f06270 */
[----:B------:R-:W-:Y:S03]  /*4ff0*/  IMAD.HI.U32 R6, R5, R36, RZ ;  /* 0x0000002405067227 */ /* 0x000fe600078e00ff */
[----:B------:R-:W-:Y:S01]  /*5000*/  ISETP.GE.OR P0, PT, R3, R4, P0 ;  /* 0x000000040300720c */ /* 0x000fe20000706670 */
[----:B------:R-:W-:Y:S01]  /*5010*/  IMAD.MOV R4, RZ, RZ, -R3 ;  /* 0x000000ffff047224 */ /* 0x000fe200078e0a03 */
[-C--:B------:R-:W-:Y:S03]  /*5020*/  SHF.R.U32.HI R6, RZ, R37.reuse, R6 ;  /* 0x00000025ff067219 */ /* 0x080fe60000011606 */
[----:B------:R-:W-:Y:S01]  /*5030*/  IMAD R45, R42, R4, R45 ;  /* 0x000000042a2d7224 */ /* 0x000fe200078e022d */
[----:B------:R-:W-:Y:S05]  /*5040*/  SEL R15, R5, R6, !P2 ;  /* 0x00000006050f7207 */ /* 0x000fea0005000000 */
[----:B------:R-:W-:Y:S02]  /*5050*/  IMAD.MOV R6, RZ, RZ, -R15 ;  /* 0x000000ffff067224 */ /* 0x000fe400078e0a0f */
[C---:B------:R-:W-:Y:S04]  /*5060*/  @!P0 IMAD.HI.U32 R2, R3.reuse, R36, RZ ;  /* 0x0000002403028227 */ /* 0x040fe800078e00ff */
[----:B------:R-:W-:Y:S01]  /*5070*/  IMAD R6, R40, R6, R5 ;  /* 0x0000000628067224 */ /* 0x000fe200078e0205 */
[----:B------:R-:W-:Y:S04]  /*5080*/  @!P0 SHF.R.U32.HI R2, RZ, R37, R2 ;  /* 0x00000025ff028219 */ /* 0x000fe80000011602 */
[----:B------:R-:W-:Y:S02]  /*5090*/  @!P0 SEL R0, R3, R2, !P2 ;  /* 0x0000000203008207 */ /* 0x000fe40005000000 */
[----:B------:R-:W-:Y:S02]  /*50a0*/  IADD3 R2, PT, PT, -R5, RZ, RZ ;  /* 0x000000ff05027210 */ /* 0x000fe40007ffe1ff */
[----:B------:R-:W-:Y:S01]  /*50b0*/  @!P0 IADD3 R8, PT, PT, R15, -R0, RZ ;  /* 0x800000000f088210 */ /* 0x000fe20007ffe0ff */
[----:B------:R-:W-:Y:S02]  /*50c0*/  @!P0 IMAD R0, R7, R6, R0 ;  /* 0x0000000607008224 */ /* 0x000fe400078e0200 */
[----:B------:R-:W-:Y:S02]  /*50d0*/  IMAD R43, R38, R2, R43 ;  /* 0x00000002262b7224 */ /* 0x000fe400078e022b */
[----:B------:R-:W-:Y:S02]  /*50e0*/  @!P0 IMAD R5, R8, R40, R3 ;  /* 0x0000002808058224 */ /* 0x000fe400078e0203 */
[----:B------:R-:W-:Y:S04]  /*50f0*/  @!P0 IMAD.MOV.U32 R3, RZ, RZ, R0 ;  /* 0x000000ffff038224 */ /* 0x000fe800078e0000 */
[----:B------:R-:W-:Y:S02]  /*5100*/  IMAD R45, R3, R42, R45 ;  /* 0x0000002a032d7224 */ /* 0x000fe400078e022d */
[----:B------:R-:W-:Y:S07]  /*5110*/  IMAD R43, R5, R38, R43 ;  /* 0x00000026052b7224 */ /* 0x000fee00078e022b */
.L_x_95:
[----:B------:R-:W-:Y:S01]  /*5120*/  @!P1 IMAD.HI.U32 R0, R45, R12, RZ ;  /* 0x0000000c2d009227 */ /* 0x000fe200078e00ff */
[----:B-1----:R-:W-:Y:S01]  /*5130*/  @!P1 ISETP.NE.AND P0, PT, R10, 0x1, PT ;  /* 0x000000010a00980c */ /* 0x002fe20003f05270 */
[----:B------:R-:W-:Y:S01]  /*5140*/  ULOP3.LUT UP0, URZ, UR42, 0x1b0, URZ, 0xc0, !UPT ;  /* 0x000001b02aff7892 */ /* 0x000fe2000f80c0ff */
[----:B------:R-:W-:Y:S01]  /*5150*/  @!P1 ISETP.NE.AND P2, PT, R9, 0x1, PT ;  /* 0x000000010900980c */ /* 0x000fe20003f45270 */
[----:B------:R-:W-:Y:S01]  /*5160*/  @!P1 IMAD.HI.U32 R3, R43, R11, RZ ;  /* 0x0000000b2b039227 */ /* 0x000fe200078e00ff */
[----:B------:R-:W-:Y:S02]  /*5170*/  @!P1 SHF.R.U32.HI R0, RZ, R13, R0 ;  /* 0x0000000dff009219 */ /* 0x000fe40000011600 */
[----:B------:R-:W-:Y:S01]  /*5180*/  @P4 SHF.R.U32.HI R107, RZ, 0x10, R17 ;  /* 0x00000010ff6b4819 */ /* 0x000fe20000011611 */
[----:B------:R-:W-:Y:S01]  /*5190*/  VIADD R114, R114, 0x1 ;  /* 0x0000000172727836 */ /* 0x000fe20000000000 */
[----:B------:R-:W-:Y:S02]  /*51a0*/  @!P1 SHF.R.U32.HI R2, RZ, R14, R3 ;  /* 0x0000000eff029219 */ /* 0x000fe40000011603 */
[----:B------:R-:W-:Y:S02]  /*51b0*/  @!P1 SEL R3, R45, R0, !P2 ;  /* 0x000000002d039207 */ /* 0x000fe40005000000 */
[----:B------:R-:W-:Y:S05]  /*51c0*/  @!P1 SEL R2, R43, R2, !P0 ;  /* 0x000000022b029207 */ /* 0x000fea0004000000 */
[----:B------:R-:W-:Y:S02]  /*51d0*/  @!P1 IMAD.IADD R0, R2, 0x1, -R3 ;  /* 0x0000000102009824 */ /* 0x000fe400078e0a03 */
[----:B------:R-:W-:Y:S02]  /*51e0*/  @!P1 IMAD.IADD R2, R3, 0x1, -R2 ;  /* 0x0000000103029824 */ /* 0x000fe400078e0a02 */
[----:B------:R-:W-:Y:S02]  /*51f0*/  @!P1 IMAD R45, R0, R9, R45 ;  /* 0x00000009002d9224 */ /* 0x000fe400078e022d */
[----:B------:R-:W-:Y:S01]  /*5200*/  @!P1 IMAD R43, R2, R10, R43 ;  /* 0x0000000a022b9224 */ /* 0x000fe200078e022b */
[----:B------:R-:W-:Y:S06]  /*5210*/  BRA.U !UP0, `(.L_x_96) ;  /* 0x0000000108407547 */ /* 0x000fec000b800000 */
[----:B------:R-:W1:Y:S01]  /*5220*/  LDCU.64 UR8, c[0x4][0x80] ;  /* 0x01001000ff0877ac */ /* 0x000e620008000a00 */
[----:B------:R-:W-:Y:S01]  /*5230*/  MOV R3, 0x0 ;  /* 0x0000000000037802 */ /* 0x000fe20000000f00 */
[----:B------:R-:W-:Y:S02]  /*5240*/  HFMA2 R12, -RZ, RZ, 0, 5.9604644775390625e-08 ;  /* 0x00000001ff0c7431 */ /* 0x000fe400000001ff */
[----:B------:R-:W-:Y:S02]  /*5250*/  IMAD.MOV.U32 R8, RZ, RZ, 0x70 ;  /* 0x00000070ff087424 */ /* 0x000fe400078e00ff */
[----:B------:R-:W-:Y:S01]  /*5260*/  IMAD.MOV.U32 R13, RZ, RZ, RZ ;  /* 0x000000ffff0d7224 */ /* 0x000fe200078e00ff */
[----:B------:R-:W2:Y:S01]  /*5270*/  LDCU.64 UR6, c[0x4][0x88] ;  /* 0x01001100ff0677ac */ /* 0x000ea20008000a00 */
[----:B------:R-:W3:Y:S01]  /*5280*/  LDC.64 R2, c[0x4][R3] ;  /* 0x0100000003027b82 */ /* 0x000ee20000000a00 */
[----:B------:R-:W4:Y:S01]  /*5290*/  LDCU.64 UR4, c[0x4][0x8] ;  /* 0x01000100ff0477ac */ /* 0x000f220008000a00 */
[----:B-1----:R-:W-:Y:S01]  /*52a0*/  MOV R5, UR9 ;  /* 0x0000000900057c02 */ /* 0x002fe20008000f00 */
[----:B------:R-:W-:Y:S01]  /*52b0*/  IMAD.U32 R4, RZ, RZ, UR8 ;  /* 0x00000008ff047e24 */ /* 0x000fe2000f8e00ff */
[----:B--2---:R-:W-:Y:S01]  /*52c0*/  MOV R7, UR7 ;  /* 0x0000000700077c02 */ /* 0x004fe20008000f00 */
[----:B------:R-:W-:Y:S01]  /*52d0*/  IMAD.U32 R6, RZ, RZ, UR6 ;  /* 0x00000006ff067e24 */ /* 0x000fe2000f8e00ff */
[----:B----4-:R-:W-:Y:S01]  /*52e0*/  MOV R11, UR5 ;  /* 0x00000005000b7c02 */ /* 0x010fe20008000f00 */
[----:B------:R-:W-:Y:S02]  /*52f0*/  IMAD.U32 R10, RZ, RZ, UR4 ;  /* 0x00000004ff0a7e24 */ /* 0x000fe4000f8e00ff */
[----:B------:R-:W-:Y:S07]  /*5300*/  LEPC R20, `(.L_x_96) ;  /* 0x000000001014794e */ /* 0x000fee0000000000 */
[----:B---3-5:R-:W-:Y:S05]  /*5310*/  CALL.ABS.NOINC R2 ;  /* 0x0000000002007343 */ /* 0x028fea0003c00000 */
.L_x_96:
[----:B------:R-:W-:Y:S01]  /*5320*/  LOP3.LUT P0, RZ, R111, 0x1b0, RZ, 0xc0, !PT ;  /* 0x000001b06fff7812 */ /* 0x000fe2000780c0ff */
[----:B------:R-:W-:Y:S11]  /*5330*/  BSSY.RECONVERGENT B6, `(.L_x_97) ;  /* 0x0000013000067945 */ /* 0x000ff60003800200 */
[----:B------:R-:W-:Y:S01]  /*5340*/  @!UPT UIADD3 URZ, UPT, UPT, URZ, URZ, URZ ;  /* 0x000000fffffff290 */ /* 0x000fe2000fffe0ff */
[----:B------:R-:W-:Y:S05]  /*5350*/  @!P0 BRA `(.L_x_98) ;  /* 0x0000000000408947 */ /* 0x000fea0003800000 */
        /* <DEDUP_REMOVED lines=16> */
.L_x_98:
[----:B------:R-:W-:Y:S05]  /*5460*/  BSYNC.RECONVERGENT B6 ;  /* 0x0000000000067941 */ /* 0x000fea0003800200 */
.L_x_97:
[----:B------:R-:W-:Y:S01]  /*5470*/  ISETP.NE.U32.AND P3, PT, R88, RZ, PT ;  /* 0x000000ff5800720c */ /* 0x000fe20003f65070 */
[----:B------:R-:W-:Y:S01]  /*5480*/  UISETP.NE.AND UP1, UPT, UR44, URZ, UPT ;  /* 0x000000ff2c00728c */ /* 0x000fe2000bf25270 */
[----:B------:R-:W-:Y:S02]  /*5490*/  ISETP.NE.U32.AND P4, PT, R84, RZ, PT ;  /* 0x000000ff5400720c */ /* 0x000fe40003f85070 */
[----:B------:R-:W-:Y:S02]  /*54a0*/  ISETP.NE.AND.EX P3, PT, R89, RZ, PT, P3 ;  /* 0x000000ff5900720c */ /* 0x000fe40003f65330 */
[----:B------:R-:W-:Y:S02]  /*54b0*/  PLOP3.LUT P1, PT, PT, PT, PT, 0x8, 0x80 ;  /* 0x000000000080781c */ /* 0x000fe40003f2e170 */
[----:B------:R-:W-:Y:S02]  /*54c0*/  PLOP3.LUT P0, PT, PT, PT, UP1, 0x80, 0x8 ;  /* 0x000000000008781c */ /* 0x000fe40003f0f018 */
[----:B------:R-:W-:Y:S02]  /*54d0*/  ISETP.NE.AND.EX P4, PT, R85, RZ, PT, P4 ;  /* 0x000000ff5500720c */ /* 0x000fe40003f85340 */
[----:B------:R-:W1:Y:S09]  /*54e0*/  @UP1 LDCU.64 UR4, c[0x0][0x888] ;  /* 0x00011100ff0417ac */ /* 0x000e720008000a00 */
[----:B------:R-:W-:Y:S01]  /*54f0*/  @P0 PLOP3.LUT P1, PT, P3, PT, PT, 0x80, 0x8 ;  /* 0x000000000008081c */ /* 0x000fe20001f2f070 */
[----:B-1----:R-:W-:Y:S04]  /*5500*/  @UP1 UISETP.NE.U32.AND UP0, UPT, UR4, URZ, UPT ;  /* 0x000000ff0400128c */ /* 0x002fe8000bf05070 */
[----:B------:R-:W-:Y:S04]  /*5510*/  @UP1 UISETP.NE.AND.EX UP0, UPT, UR5, URZ, UPT, UP0 ;  /* 0x000000ff0500128c */ /* 0x000fe8000bf05300 */
[----:B------:R-:W-:Y:S01]  /*5520*/  @UP1 USEL UR4, URZ, 0xffffffff, UP0 ;  /* 0xffffffffff041887 */ /* 0x000fe20008000000 */
[----:B------:R-:W-:Y:S11]  /*5530*/  @!P3 BRA `(.L_x_99) ;  /* 0x00000000002cb947 */ /* 0x000ff60003800000 */
[----:B------:R-:W-:Y:S01]  /*5540*/  ISETP.NE.U32.AND P2, PT, R86, RZ, PT ;  /* 0x000000ff5600720c */ /* 0x000fe20003f45070 */
[----:B------:R-:W-:Y:S03]  /*5550*/  IMAD.MOV.U32 R95, RZ, RZ, 0x1 ;  /* 0x00000001ff5f7424 */ /* 0x000fe600078e00ff */
[----:B------:R-:W-:Y:S11]  /*5560*/  ISETP.NE.AND.EX P2, PT, R87, RZ, PT, P2 ;  /* 0x000000ff5700720c */ /* 0x000ff60003f45320 */
[----:B------:R-:W-:Y:S02]  /*5570*/  @!UPT UIADD3 URZ, UPT, UPT, URZ, URZ, URZ ;  /* 0x000000fffffff290 */ /* 0x000fe4000fffe0ff */
[----:B------:R-:W1:Y:S01]  /*5580*/  @P2 LDC.64 R2, c[0x0][0x888] ;  /* 0x00022200ff022b82 */ /* 0x000e620000000a00 */
[----:B------:R-:W-:Y:S04]  /*5590*/  @P2 IMAD R0, R88, UR36, RZ ;  /* 0x0000002458002c24 */ /* 0x000fe8000f8e02ff */
[----:B-1----:R-:W-:Y:S04]  /*55a0*/  @P2 IMAD.WIDE R2, R0, 0x4, R2 ;  /* 0x0000000400022825 */ /* 0x002fe800078e0202 */
[----:B------:R-:W-:Y:S01]  /*55b0*/  HFMA2 R0, -RZ, RZ, 0, 5.9604644775390625e-08 ;  /* 0x00000001ff007431 */ /* 0x000fe200000001ff */
[----:B-----5:R1:W5:Y:S04]  /*55c0*/  @P2 LDG.E R49, desc[UR40][R2.64] ;  /* 0x0000002802312981 */ /* 0x020368000c1e1900 */
[----:B------:R-:W-:Y:S01]  /*55d0*/  @!P2 PRMT R95, R0, 0x7610, R95 ;  /* 0x00007610005fa816 */ /* 0x000fe2000000005f */
[----:B-1----:R-:W2:Y:S06]  /*55e0*/  @!P2 LDC R49, c[0x0][0x880] ;  /* 0x00022000ff31ab82 */ /* 0x002eac0000000800 */
.L_x_99:
[----:B------:R-:W-:Y:S05]  /*55f0*/  @!P4 BRA `(.L_x_100) ;  /* 0x000000000020c947 */ /* 0x000fea0003800000 */
[----:B------:R-:W-:Y:S04]  /*5600*/  ISETP.NE.U32.AND P2, PT, R82, RZ, PT ;  /* 0x000000ff5200720c */ /* 0x000fe80003f45070 */
[----:B------:R-:W-:Y:S11]  /*5610*/  ISETP.NE.AND.EX P2, PT, R83, RZ, PT, P2 ;  /* 0x000000ff5300720c */ /* 0x000ff60003f45320 */
[----:B------:R-:W-:Y:S02]  /*5620*/  @!UPT UIADD3 URZ, UPT, UPT, URZ, URZ, URZ ;  /* 0x000000fffffff290 */ /* 0x000fe4000fffe0ff */
[----:B------:R-:W1:Y:S01]  /*5630*/  @P2 LDC.64 R2, c[0x0][0x8a8] ;  /* 0x00022a00ff022b82 */ /* 0x000e620000000a00 */
[----:B------:R-:W-:Y:S04]  /*5640*/  @P2 IMAD R0, R84, UR36, RZ ;  /* 0x0000002454002c24 */ /* 0x000fe8000f8e02ff */
[----:B-1----:R-:W-:Y:S05]  /*5650*/  @P2 IMAD.WIDE R2, R0, 0x4, R2 ;  /* 0x0000000400022825 */ /* 0x002fea00078e0202 */
[----:B-----5:R1:W5:Y:S02]  /*5660*/  @P2 LDG.E R46, desc[UR40][R2.64] ;  /* 0x00000028022e2981 */ /* 0x020364000c1e1900 */
[----:B-1----:R-:W3:Y:S02]  /*5670*/  @!P2 LDC R46, c[0x0][0x8a0] ;  /* 0x00022800ff2eab82 */ /* 0x002ee40000000800 */
.L_x_100:
[----:B--2--5:R-:W-:Y:S01]  /*5680*/  @P0 FSETP.NEU.AND P4, PT, R49, RZ, PT ;  /* 0x000000ff3100020b */ /* 0x024fe20003f8d000 */
[----:B------:R-:W-:Y:S01]  /*5690*/  IMAD.U32 R0, RZ, RZ, UR4 ;  /* 0x00000004ff007e24 */ /* 0x000fe2000f8e00ff */
[----:B------:R-:W-:Y:S01]  /*56a0*/  @P0 LOP3.LUT P2, RZ, R95, 0xff, RZ, 0xc0, !PT ;  /* 0x000000ff5fff0812 */ /* 0x000fe2000784c0ff */
[----:B------:R-:W-:Y:S01]  /*56b0*/  BSSY B1, `(.L_x_101) ;  /* 0x0000034000017945 */ /* 0x000fe20003800000 */
[----:B------:R-:W-:Y:S01]  /*56c0*/  @P0 SEL R3, RZ, 0xffffffff, P4 ;  /* 0xffffffffff030807 */ /* 0x000fe20002000000 */
[C---:B------:R-:W-:Y:S01]  /*56d0*/  IMAD R32, R44.reuse, 0x20, R47 ;  /* 0x000000202c207824 */ /* 0x040fe200078e022f */
[----:B------:R-:W-:Y:S02]  /*56e0*/  LEA R113, R44, UR43, 0x3 ;  /* 0x0000002b2c717c11 */ /* 0x000fe4000f8e18ff */
[----:B------:R-:W-:Y:S02]  /*56f0*/  CS2R R54, SRZ ;  /* 0x0000000000367805 */ /* 0x000fe4000001ff00 */
[----:B------:R-:W-:Y:S02]  /*5700*/  @P1 SEL R3, R0, R3, !P2 ;  /* 0x0000000300031207 */ /* 0x000fe40005000000 */
[----:B------:R-:W-:Y:S02]  /*5710*/  CS2R R52, SRZ ;  /* 0x0000000000347805 */ /* 0x000fe4000001ff00 */
[----:B------:R-:W-:Y:S02]  /*5720*/  SHF.L.U32 R2, R110, 0x1f, RZ ;  /* 0x0000001f6e027819 */ /* 0x000fe400000006ff */
[----:B------:R-:W-:Y:S02]  /*5730*/  CS2R R58, SRZ ;  /* 0x00000000003a7805 */ /* 0x000fe4000001ff00 */
[----:B------:R-:W-:Y:S02]  /*5740*/  @P0 LOP3.LUT R3, R3, 0x1, RZ, 0xc0, !PT ;  /* 0x0000000103030812 */ /* 0x000fe400078ec0ff */
[----:B------:R-:W-:Y:S02]  /*5750*/  CS2R R56, SRZ ;  /* 0x0000000000387805 */ /* 0x000fe4000001ff00 */
[----:B------:R-:W-:Y:S02]  /*5760*/  PLOP3.LUT P5, PT, PT, PT, PT, 0x8, 0x80 ;  /* 0x000000000080781c */ /* 0x000fe40003fae170 */
[----:B------:R-:W-:Y:S11]  /*5770*/  ISETP.NE.U32.OR P1, PT, R3, 0x1, !P0 ;  /* 0x000000010300780c */ /* 0x000ff60004725470 */
[----:B------:R-:W-:Y:S02]  /*5780*/  @!UPT UIADD3 URZ, UPT, UPT, URZ, URZ, URZ ;  /* 0x000000fffffff290 */ /* 0x000fe4000fffe0ff */
[----:B------:R-:W-:Y:S04]  /*5790*/  @P1 SHF.L.U32 R4, R108, 0x1f, RZ ;  /* 0x0000001f6c041819 */ /* 0x000fe800000006ff */
[----:B------:R-:W1:Y:S01]  /*57a0*/  @P1 SYNCS.PHASECHK.TRANS64.TRYWAIT P0, [UR43+0x30], R4 ;  /* 0x00003004ff0015a7 */ /* 0x000e62000800112b */
[----:B------:R2:W4:Y:S01]  /*57b0*/  SYNCS.PHASECHK.TRANS64.TRYWAIT P4, [R113+URZ+0x70], R2 ;  /* 0x00007002710075a7 */ /* 0x00052200080811ff */
[----:B-1----:R-:W-:Y:S01]  /*57c0*/  @P1 PLOP3.LUT P5, PT, P0, PT, PT, 0x8, 0x80 ;  /* 0x000000000080181c */ /* 0x002fe200007ae170 */
[----:B------:R-:W-:Y:S01]  /*57d0*/  @!UPT UIADD3 URZ, UPT, UPT, URZ, URZ, URZ ;  /* 0x000000fffffff290 */ /* 0x000fe2000fffe0ff */
[----:B--2-4-:R-:W-:Y:S11]  /*57e0*/  @!P1 BRA `(.L_x_102) ;  /* 0x0000000000809947 */ /* 0x014ff60003800000 */
[----:B------:R-:W-:Y:S01]  /*57f0*/  ISETP.NE.U32.AND P0, PT, RZ, UR38, PT ;  /* 0x00000026ff007c0c */ /* 0x000fe2000bf05070 */
[----:B------:R-:W-:Y:S01]  /*5800*/  BSSY B0, `(.L_x_103) ;  /* 0x0000012000007945 */ /* 0x000fe20003800000 */
[----:B------:R-:W-:Y:S02]  /*5810*/  FSETP.NEU.AND P2, PT, R49, RZ, PT ;  /* 0x000000ff3100720b */ /* 0x000fe40003f4d000 */
[----:B------:R-:W-:Y:S02]  /*5820*/  CS2R R58, SRZ ;  /* 0x00000000003a7805 */ /* 0x000fe4000001ff00 */
[----:B------:R-:W-:Y:S02]  /*5830*/  ISETP.NE.AND.EX P0, PT, RZ, UR39, PT, P0 ;  /* 0x00000027ff007c0c */ /* 0x000fe4000bf05300 */
[----:B------:R-:W-:Y:S02]  /*5840*/  CS2R R56, SRZ ;  /* 0x0000000000387805 */ /* 0x000fe4000001ff00 */
[----:B------:R-:W-:Y:S02]  /*5850*/  LOP3.LUT P1, RZ, R95, 0xff, RZ, 0xc0, !PT ;  /* 0x000000ff5fff7812 */ /* 0x000fe4000782c0ff */
[----:B------:R-:W-:Y:S02]  /*5860*/  CS2R R54, SRZ ;  /* 0x0000000000367805 */ /* 0x000fe4000001ff00 */
[----:B------:R-:W-:Y:S02]  /*5870*/  SEL R0, RZ, 0xffffffff, P2 ;  /* 0xffffffffff007807 */ /* 0x000fe40001000000 */
[----:B------:R-:W-:Y:S02]  /*5880*/  CS2R R52, SRZ ;  /* 0x0000000000347805 */ /* 0x000fe4000001ff00 */
[----:B------:R-:W-:Y:S04]  /*5890*/  SEL R3, RZ, 0xffffffff, P0 ;  /* 0xffffffffff037807 */ /* 0x000fe80000000000 */
[----:B------:R-:W-:Y:S04]  /*58a0*/  @P3 SEL R0, R3, R0, !P1 ;  /* 0x0000000003003207 */ /* 0x000fe80004800000 */
[----:B------:R-:W-:Y:S04]  /*58b0*/  LOP3.LUT R0, R0, 0x1, RZ, 0xc0, !PT ;  /* 0x0000000100007812 */ /* 0x000fe800078ec0ff */
[----:B------:R-:W-:Y:S01]  /*58c0*/  ISETP.NE.U32.AND P0, PT, R0, 0x1, PT ;  /* 0x000000010000780c */ /* 0x000fe20003f05070 */
[----:B------:R-:W-:Y:S01]  /*58d0*/  @!UPT UIADD3 URZ, UPT, UPT, URZ, URZ, URZ ;  /* 0x000000fffffff290 */ /* 0x000fe2000fffe0ff */
[----:B------:R-:W-:Y:S11]  /*58e0*/  @!P5 BRA `(.L_x_104) ;  /* 0x00000000000cd947 */ /* 0x000ff60003800000 */
[----:B------:R-:W-:Y:S04]  /*58f0*/  SHF.L.U32 R3, R108, 0x1f, RZ ;  /* 0x0000001f6c037819 */ /* 0x000fe800000006ff */
[----:B------:R-:W1:Y:S02]  /*5900*/  SYNCS.PHASECHK.TRANS64.TRYWAIT P1, [UR43+0x30], R3 ;  /* 0x00003003ff0075a7 */ /* 0x000e64000802112b */
[----:B-1----:R-:W-:Y:S05]  /*5910*/  @!P1 BRA `(.L_x_105) ;  /* 0x0000001400849947 */ /* 0x002fea0003800000 */
.L_x_104:
[----:B------:R-:W-:Y:S05]  /*5920*/  BSYNC B0 ;  /* 0x0000000000007941 */ /* 0x000fea0003800000 */
.L_x_103:
[----:B------:R2:W4:Y:S01]  /*5930*/  @P0 LDS.128 R56, [R105+UR43+0x200] ;  /* 0x0002002b69380984 */ /* 0x0005220008000c00 */
[----:B------:R-:W-:Y:S01]  /*5940*/  UIADD3 UR4, UPT, UPT, UR43, 0x38, URZ ;  /* 0x000000382b047890 */ /* 0x000fe2000fffe0ff */
[----:B------:R-:W-:Y:S02]  /*5950*/  LOP3.LUT R108, R108, 0x1, RZ, 0x3c, !PT ;  /* 0x000000016c6c7812 */ /* 0x000fe400078e3cff */
[----:B------:R2:W1:Y:S01]  /*5960*/  @P0 LDS.128 R52, [R104+0x10] ;  /* 0x0000100068340984 */ /* 0x0004620000000c00 */
[----:B------:R-:W-:Y:S01]  /*5970*/  UPRMT UR4, UR37, 0x654, UR4 ;  /* 0x0000065425047896 */ /* 0x000fe20008000004 */
[----:B------:R-:W-:Y:S01]  /*5980*/  @!PT LDS RZ, [RZ] ;  /* 0x00000000fffff984 */ /* 0x000fe20000000800 */
[----:B------:R-:W-:Y:S01]  /*5990*/  @!PT LDS RZ, [RZ] ;  /* 0x00000000fffff984 */ /* 0x000fe20000000800 */
[----:B------:R-:W-:Y:S01]  /*59a0*/  @!PT LDS RZ, [RZ] ;  /* 0x00000000fffff984 */ /* 0x000fe20000000800 */
[----:B------:R-:W-:Y:S01]  /*59b0*/  @!PT LDS RZ, [RZ] ;  /* 0x00000000fffff984 */ /* 0x000fe20000000800 */
[----:B------:R5:W-:Y:S06]  /*59c0*/  MEMBAR.ALL.CTA ;  /* 0x0000000000007992 */ /* 0x000bec0000008000 */
[----:B-----5:R-:W5:Y:S02]  /*59d0*/  FENCE.VIEW.ASYNC.S ;  /* 0x00000000000073c6 */ /* 0x020f640000000000 */
[----:B-----5:R-:W-:Y:S03]  /*59e0*/  SYNCS.ARRIVE.TRANS64.RED.A1T0 RZ, [UR4], RZ ;  /* 0x000000ffffff79a7 */ /* 0x020fe60008100404 */
.L_x_102:
[----:B------:R-:W-:Y:S05]  /*59f0*/  BSYNC B1 ;  /* 0x0000000000017941 */ /* 0x000fea0003800000 */
.L_x_101:
[----:B-1----:R-:W-:Y:S04]  /*5a00*/  SHF.R.U32.HI R3, RZ, 0x15, R32 ;  /* 0x00000015ff037819 */ /* 0x002fe80000011620 */
[----:B------:R-:W-:Y:S01]  /*5a10*/  LOP3.LUT P0, RZ, R3, 0x3, R106, 0x48, !PT ;  /* 0x0000000303ff7812 */ /* 0x000fe2000780486a */
[----:B------:R-:W-:Y:S01]  /*5a20*/  @!UPT UIADD3 URZ, UPT, UPT, URZ, URZ, URZ ;  /* 0x000000fffffff290 */ /* 0x000fe2000fffe0ff */
[----:B------:R-:W-:Y:S11]  /*5a30*/  @P4 BRA `(.L_x_106) ;  /* 0x0000000000084947 */ /* 0x000ff60003800000 */
[----:B------:R-:W1:Y:S02]  /*5a40*/  SYNCS.PHASECHK.TRANS64.TRYWAIT P1, [R113+URZ+0x70], R2 ;  /* 0x00007002710075a7 */ /* 0x000e6400080211ff */
[----:B-1----:R-:W-:Y:S05]  /*5a50*/  @!P1 BRA `(.L_x_107) ;  /* 0x00000014004c9947 */ /* 0x002fea0003800000 */
.L_x_106:
[----:B------:R-:W-:Y:S05]  /*5a60*/  @!P0 BRA `(.L_x_108) ;  /* 0x0000000000408947 */ /* 0x000fea0003800000 */
[----:B------:R-:W1:Y:S01]  /*5a70*/  LDCU.64 UR8, c[0x4][0x70] ;  /* 0x01000e00ff0877ac */ /* 0x000e620008000a00 */
[----:B------:R-:W-:Y:S01]  /*5a80*/  MOV R3, 0x0 ;  /* 0x0000000000037802 */ /* 0x000fe20000000f00 */
[----:B------:R-:W-:Y:S02]  /*5a90*/  HFMA2 R12, -RZ, RZ, 0, 5.9604644775390625e-08 ;  /* 0x00000001ff0c7431 */ /* 0x000fe400000001ff */
[----:B------:R-:W-:Y:S02]  /*5aa0*/  IMAD.MOV.U32 R8, RZ, RZ, 0x192 ;  /* 0x00000192ff087424 */ /* 0x000fe400078e00ff */
[----:B------:R-:W-:Y:S01]  /*5ab0*/  IMAD.MOV.U32 R13, RZ, RZ, RZ ;  /* 0x000000ffff0d7224 */ /* 0x000fe200078e00ff */
[----:B------:R-:W5:Y:S01]  /*5ac0*/  LDCU.64 UR6, c[0x4][0x78] ;  /* 0x01000f00ff0677ac */ /* 0x000f620008000a00 */
[----:B------:R-:W2:Y:S01]  /*5ad0*/  LDC.64 R2, c[0x4][R3] ;  /* 0x0100000003027b82 */ /* 0x000ea20000000a00 */
[----:B------:R-:W3:Y:S01]  /*5ae0*/  LDCU.64 UR4, c[0x4][0x10] ;  /* 0x01000200ff0477ac */ /* 0x000ee20008000a00 */
[----:B-1----:R-:W-:Y:S01]  /*5af0*/  MOV R5, UR9 ;  /* 0x0000000900057c02 */ /* 0x002fe20008000f00 */
[----:B------:R-:W-:Y:S01]  /*5b00*/  IMAD.U32 R4, RZ, RZ, UR8 ;  /* 0x00000008ff047e24 */ /* 0x000fe2000f8e00ff */
[----:B-----5:R-:W-:Y:S01]  /*5b10*/  MOV R7, UR7 ;  /* 0x0000000700077c02 */ /* 0x020fe20008000f00 */
[----:B------:R-:W-:Y:S01]  /*5b20*/  IMAD.U32 R6, RZ, RZ, UR6 ;  /* 0x00000006ff067e24 */ /* 0x000fe2000f8e00ff */
[----:B---3--:R-:W-:Y:S01]  /*5b30*/  MOV R11, UR5 ;  /* 0x00000005000b7c02 */ /* 0x008fe20008000f00 */
[----:B------:R-:W-:Y:S02]  /*5b40*/  IMAD.U32 R10, RZ, RZ, UR4 ;  /* 0x00000004ff0a7e24 */ /* 0x000fe4000f8e00ff */
[----:B------:R-:W-:Y:S07]  /*5b50*/  LEPC R20, `(.L_x_108) ;  /* 0x000000001014794e */ /* 0x000fee0000000000 */
[----:B--2-4-:R-:W-:Y:S05]  /*5b60*/  CALL.ABS.NOINC R2 ;  /* 0x0000000002007343 */ /* 0x014fea0003c00000 */
.L_x_108:
[----:B------:R-:W-:Y:S01]  /*5b70*/  LOP3.LUT P0, RZ, R103, 0x60, RZ, 0xc0, !PT ;  /* 0x0000006067ff7812 */ /* 0x000fe2000780c0ff */
[----:B------:R-:W-:Y:S05]  /*5b80*/  WARPSYNC.ALL ;  /* 0x0000000000007948 */ /* 0x000fea0003800000 */
[----:B------:R-:W-:Y:S01]  /*5b90*/  R2UR UR4, R32 ;  /* 0x00000000200472ca */ /* 0x000fe200000e0000 */
[----:B------:R-:W-:Y:S01]  /*5ba0*/  BSSY.RECONVERGENT B0, `(.L_x_109) ;  /* 0x000009e000007945 */ /* 0x000fe20003800200 */
[-C--:B----4-:R-:W-:Y:S02]  /*5bb0*/  F2FP.F16.E5M2.UNPACK_B R50, R56.reuse ;  /* 0x00000038ff32723e */ /* 0x090fe400020004ff */
[----:B------:R-:W-:Y:S02]  /*5bc0*/  F2FP.F16.E5M2.UNPACK_B R63, R56.H1 ;  /* 0x00000038ff3f723e */ /* 0x000fe400030004ff */
[-C--:B------:R-:W-:Y:S01]  /*5bd0*/  F2FP.F16.E5M2.UNPACK_B R56, R57.reuse ;  /* 0x00000039ff38723e */ /* 0x080fe200020004ff */
[--C-:B------:R-:W-:Y:S01]  /*5be0*/  HADD2.F32 R48, -RZ, R50.reuse.H0_H0 ;  /* 0x20000032ff307230 */ /* 0x100fe20000004100 */
[----:B------:R-:W-:Y:S01]  /*5bf0*/  F2FP.F16.E5M2.UNPACK_B R57, R57.H1 ;  /* 0x00000039ff39723e */ /* 0x000fe200030004ff */
[----:B------:R-:W-:Y:S01]  /*5c00*/  HADD2.F32 R50, -RZ, R50.H1_H1 ;  /* 0x30000032ff327230 */ /* 0x000fe20000004100 */
[-C--:B------:R-:W-:Y:S01]  /*5c10*/  F2FP.F16.E5M2.UNPACK_B R66, R52.reuse ;  /* 0x00000034ff42723e */ /* 0x080fe200020004ff */
[--C-:B------:R-:W-:Y:S01]  /*5c20*/  HADD2.F32 R51, -RZ, R63.reuse.H0_H0 ;  /* 0x2000003fff337230 */ /* 0x100fe20000004100 */
[----:B------:R-:W-:Y:S01]  /*5c30*/  F2FP.F16.E5M2.UNPACK_B R68, R52.H1 ;  /* 0x00000034ff44723e */ /* 0x000fe200030004ff */
[----:B------:R-:W1:Y:S01]  /*5c40*/  LDTM.x32 R4, tmem[UR4] ;  /* 0x00000004000479ee */ /* 0x000e6200082c0000 */
[----:B------:R-:W-:Y:S01]  /*5c50*/  NOP ;  /* 0x0000000000007918 */ /* 0x000fe20000000000 */
[----:B------:R-:W-:Y:S01]  /*5c60*/  IADD3 R113, PT, PT, R113, 0x90, RZ ;  /* 0x0000009071717810 */ /* 0x000fe20007ffe0ff */
[--C-:B------:R-:W-:Y:S01]  /*5c70*/  HADD2.F32 R65, -RZ, R66.reuse.H0_H0 ;  /* 0x20000042ff417230 */ /* 0x100fe20000004100 */
[----:B------:R-:W-:Y:S01]  /*5c80*/  F2FP.F16.E5M2.UNPACK_B R61, R58 ;  /* 0x0000003aff3d723e */ /* 0x000fe200020004ff */
[----:B------:R-:W-:Y:S01]  /*5c90*/  HADD2.F32 R66, -RZ, R66.H1_H1 ;  /* 0x30000042ff427230 */ /* 0x000fe20000004100 */
[----:B------:R-:W-:Y:S01]  /*5ca0*/  LOP3.LUT R113, R113, 0xfefffff8, RZ, 0xc0, !PT ;  /* 0xfefffff871717812 */ /* 0x000fe200078ec0ff */
[----:B------:R-:W-:Y:S01]  /*5cb0*/  HADD2.F32 R52, -RZ, R63.H1_H1 ;  /* 0x3000003fff347230 */ /* 0x000fe20000004100 */
[-C--:B------:R-:W-:Y:S01]  /*5cc0*/  F2FP.F16.E5M2.UNPACK_B R70, R53.reuse ;  /* 0x00000035ff46723e */ /* 0x080fe200020004ff */
[----:B------:R-:W-:Y:S01]  /*5cd0*/  HADD2.F32 R67, -RZ, R68.H0_H0 ;  /* 0x20000044ff437230 */ /* 0x000fe20000004100 */
[----:B-1----:R1:W-:Y:S01]  /*5ce0*/  SYNCS.ARRIVE.TRANS64.RED.A1T0 RZ, [R113+URZ], RZ ;  /* 0x000000ff71ff79a7 */ /* 0x0023e200081004ff */
[----:B------:R-:W-:Y:S01]  /*5cf0*/  F2FP.F16.E5M2.UNPACK_B R72, R53.H1 ;  /* 0x00000035ff48723e */ /* 0x000fe200030004ff */
[----:B------:R-:W-:Y:S01]  /*5d00*/  HADD2.F32 R53, -RZ, R56.H0_H0 ;  /* 0x20000038ff357230 */ /* 0x000fe20000004100 */
[-C--:B------:R-:W-:Y:S01]  /*5d10*/  F2FP.F16.E5M2.UNPACK_B R74, R54.reuse ;  /* 0x00000036ff4a723e */ /* 0x080fe200020004ff */
[----:B------:R-:W-:Y:S01]  /*5d20*/  HADD2.F32 R69, -RZ, R70.H0_H0 ;  /* 0x20000046ff457230 */ /* 0x000fe20000004100 */
[----:B------:R-:W-:Y:S01]  /*5d30*/  F2FP.F16.E5M2.UNPACK_B R76, R54.H1 ;  /* 0x00000036ff4c723e */ /* 0x000fe200030004ff */
[----:B------:R-:W-:Y:S01]  /*5d40*/  HADD2.F32 R54, -RZ, R56.H1_H1 ;  /* 0x30000038ff367230 */ /* 0x000fe20000004100 */
[----:B------:R-:W-:Y:S01]  /*5d50*/  F2FP.F16.E5M2.UNPACK_B R60, R58.H1 ;  /* 0x0000003aff3c723e */ /* 0x000fe200030004ff */
[----:B------:R-:W-:Y:S01]  /*5d60*/  HADD2.F32 R58, -RZ, R61.H1_H1 ;  /* 0x3000003dff3a7230 */ /* 0x000fe20000004100 */
[----:B------:R-:W-:Y:S01]  /*5d70*/  F2FP.F16.E5M2.UNPACK_B R78, R55 ;  /* 0x00000037ff4e723e */ /* 0x000fe200020004ff */
[----:B------:R-:W-:Y:S01]  /*5d80*/  HADD2.F32 R71, -RZ, R70.H1_H1 ;  /* 0x30000046ff477230 */ /* 0x000fe20000004100 */
[----:B------:R-:W-:Y:S01]  /*5d90*/  F2FP.F16.E5M2.UNPACK_B R62, R59 ;  /* 0x0000003bff3e723e */ /* 0x000fe200020004ff */
[--C-:B------:R-:W-:Y:S01]  /*5da0*/  HADD2.F32 R73, -RZ, R74.reuse.H0_H0 ;  /* 0x2000004aff497230 */ /* 0x100fe20000004100 */
[----:B------:R-:W-:Y:S01]  /*5db0*/  F2FP.F16.E5M2.UNPACK_B R80, R55.H1 ;  /* 0x00000037ff50723e */ /* 0x000fe200030004ff */
[C---:B---3--:R-:W-:Y:S01]  /*5dc0*/  FMUL R4, R46.reuse, R4 ;  /* 0x000000042e047220 */ /* 0x048fe20000400000 */
[C---:B------:R-:W-:Y:S01]  /*5dd0*/  FMUL R5, R46.reuse, R5 ;  /* 0x000000052e057220 */ /* 0x040fe20000400000 */
[C---:B------:R-:W-:Y:S01]  /*5de0*/  FMUL R8, R46.reuse, R8 ;  /* 0x000000082e087220 */ /* 0x040fe20000400000 */
[C---:B------:R-:W-:Y:S01]  /*5df0*/  FMUL R9, R46.reuse, R9 ;  /* 0x000000092e097220 */ /* 0x040fe20000400000 */
[C---:B------:R-:W-:Y:S01]  /*5e00*/  FFMA R4, R49.reuse, R48, R4 ;  /* 0x0000003031047223 */ /* 0x040fe20000000004 */
[C---:B------:R-:W-:Y:S01]  /*5e10*/  FFMA R5, R49.reuse, R50, R5 ;  /* 0x0000003231057223 */ /* 0x040fe20000000005 */
[C---:B------:R-:W-:Y:S01]  /*5e20*/  FMUL R12, R46.reuse, R12 ;  /* 0x0000000c2e0c7220 */ /* 0x040fe20000400000 */
[C---:B------:R-:W-:Y:S01]  /*5e30*/  FMUL R13, R46.reuse, R13 ;  /* 0x0000000d2e0d7220 */ /* 0x040fe20000400000 */
[C---:B------:R-:W-:Y:S01]  /*5e40*/  FMUL R16, R46.reuse, R16 ;  /* 0x000000102e107220 */ /* 0x040fe20000400000 */
[C---:B------:R-:W-:Y:S01]  /*5e50*/  FMUL R17, R46.reuse, R17 ;  /* 0x000000112e117220 */ /* 0x040fe20000400000 */
[C---:B------:R-:W-:Y:S01]  /*5e60*/  FMUL R20, R46.reuse, R20 ;  /* 0x000000142e147220 */ /* 0x040fe20000400000 */
[C---:B------:R-:W-:Y:S01]  /*5e70*/  FMUL R21, R46.reuse, R21 ;  /* 0x000000152e157220 */ /* 0x040fe20000400000 */
[C---:B------:R-:W-:Y:S01]  /*5e80*/  FMUL R0, R46.reuse, R24 ;  /* 0x000000182e007220 */ /* 0x040fe20000400000 */
[C---:B------:R-:W-:Y:S01]  /*5e90*/  FMUL R2, R46.reuse, R25 ;  /* 0x000000192e027220 */ /* 0x040fe20000400000 */
[----:B------:R-:W-:Y:S02]  /*5ea0*/  HADD2.F32 R74, -RZ, R74.H1_H1 ;  /* 0x3000004aff4a7230 */ /* 0x000fe40000004100 */
[C---:B------:R-:W-:Y:S01]  /*5eb0*/  FMUL R24, R46.reuse, R28 ;  /* 0x0000001c2e187220 */ /* 0x040fe20000400000 */
[C---:B------:R-:W-:Y:S01]  /*5ec0*/  FMUL R25, R46.reuse, R29 ;  /* 0x0000001d2e197220 */ /* 0x040fe20000400000 */
[--C-:B------:R-:W-:Y:S02]  /*5ed0*/  HADD2.F32 R77, -RZ, R78.reuse.H0_H0 ;  /* 0x2000004eff4d7230 */ /* 0x100fe40000004100 */
[C---:B------:R-:W-:Y:S01]  /*5ee0*/  FMUL R28, R46.reuse, R32 ;  /* 0x000000202e1c7220 */ /* 0x040fe20000400000 */
[----:B------:R-:W-:Y:S02]  /*5ef0*/  HADD2.F32 R78, -RZ, R78.H1_H1 ;  /* 0x3000004eff4e7230 */ /* 0x000fe40000004100 */
[C---:B------:R-:W-:Y:S01]  /*5f00*/  FMUL R29, R46.reuse, R33 ;  /* 0x000000212e1d7220 */ /* 0x040fe20000400000 */
[C---:B------:R-:W-:Y:S01]  /*5f10*/  FMUL R6, R46.reuse, R6 ;  /* 0x000000062e067220 */ /* 0x040fe20000400000 */
[C---:B------:R-:W-:Y:S01]  /*5f20*/  FMUL R7, R46.reuse, R7 ;  /* 0x000000072e077220 */ /* 0x040fe20000400000 */
[--C-:B------:R-:W-:Y:S02]  /*5f30*/  HADD2.F32 R55, -RZ, R57.reuse.H0_H0 ;  /* 0x20000039ff377230 */ /* 0x100fe40000004100 */
[C---:B------:R-:W-:Y:S01]  /*5f40*/  FMUL R10, R46.reuse, R10 ;  /* 0x0000000a2e0a7220 */ /* 0x040fe20000400000 */
[C---:B------:R-:W-:Y:S01]  /*5f50*/  FFMA R6, R49.reuse, R51, R6 ;  /* 0x0000003331067223 */ /* 0x040fe20000000006 */
[----:B------:R-:W-:Y:S02]  /*5f60*/  HADD2.F32 R56, -RZ, R57.H1_H1 ;  /* 0x30000039ff387230 */ /* 0x000fe40000004100 */
[C---:B------:R-:W-:Y:S01]  /*5f70*/  FFMA R7, R49.reuse, R52, R7 ;  /* 0x0000003431077223 */ /* 0x040fe20000000007 */
[C---:B------:R-:W-:Y:S01]  /*5f80*/  FFMA R8, R49.reuse, R53, R8 ;  /* 0x0000003531087223 */ /* 0x040fe20000000008 */
[C---:B------:R-:W-:Y:S01]  /*5f90*/  FFMA R9, R49.reuse, R54, R9 ;  /* 0x0000003631097223 */ /* 0x040fe20000000009 */
[----:B------:R-:W-:Y:S02]  /*5fa0*/  HADD2.F32 R57, -RZ, R61.H0_H0 ;  /* 0x2000003dff397230 */ /* 0x000fe40000004100 */
[----:B------:R-:W-:Y:S01]  /*5fb0*/  FFMA R10, R49, R55, R10 ;  /* 0x00000037310a7223 */ /* 0x000fe2000000000a */
[----:B------:R-:W-:Y:S01]  /*5fc0*/  F2FP.SATFINITE.E5M2.F32.PACK_AB_MERGE_C R96, R7, R6, RZ ;  /* 0x000000060760723e */ /* 0x000fe200048060ff */
[----:B------:R-:W-:Y:S02]  /*5fd0*/  HADD2.F32 R61, -RZ, R62.H0_H0 ;  /* 0x2000003eff3d7230 */ /* 0x000fe40000004100 */
[C---:B------:R-:W-:Y:S01]  /*5fe0*/  FMUL R11, R46.reuse, R11 ;  /* 0x0000000b2e0b7220 */ /* 0x040fe20000400000 */
[----:B------:R-:W-:Y:S01]  /*5ff0*/  F2FP.F16.E5M2.UNPACK_B R64, R59.H1 ;  /* 0x0000003bff40723e */ /* 0x000fe200030004ff */
[----:B------:R-:W-:Y:S01]  /*6000*/  HADD2.F32 R59, -RZ, R60.H0_H0 ;  /* 0x2000003cff3b7230 */ /* 0x000fe20000004100 */
[----:B------:R-:W-:Y:S01]  /*6010*/  F2FP.SATFINITE.E5M2.F32.PACK_AB_MERGE_C R96, R5, R4, R96 ;  /* 0x000000040560723e */ /* 0x000fe20004806060 */
[C---:B------:R-:W-:Y:S01]  /*6020*/  FFMA R11, R49.reuse, R56, R11 ;  /* 0x00000038310b7223 */ /* 0x040fe2000000000b */
[C---:B------:R-:W-:Y:S01]  /*6030*/  FFMA R12, R49.reuse, R57, R12 ;  /* 0x00000039310c7223 */ /* 0x040fe2000000000c */
[----:B------:R-:W-:Y:S01]  /*6040*/  FFMA R13, R49, R58, R13 ;  /* 0x0000003a310d7223 */ /* 0x000fe2000000000d */
[----:B------:R-:W-:Y:S02]  /*6050*/  HADD2.F32 R62, -RZ, R62.H1_H1 ;  /* 0x3000003eff3e7230 */ /* 0x000fe40000004100 */
[C---:B------:R-:W-:Y:S01]  /*6060*/  FMUL R14, R46.reuse, R14 ;  /* 0x0000000e2e0e7220 */ /* 0x040fe20000400000 */
[----:B------:R-:W-:Y:S01]  /*6070*/  HADD2.F32 R60, -RZ, R60.H1_H1 ;  /* 0x3000003cff3c7230 */ /* 0x000fe20000004100 */
[----:B------:R-:W-:Y:S01]  /*6080*/  F2FP.SATFINITE.E5M2.F32.PACK_AB_MERGE_C R97, R11, R10, RZ ;  /* 0x0000000a0b61723e */ /* 0x000fe200048060ff */
[C---:B------:R-:W-:Y:S01]  /*6090*/  FMUL R15, R46.reuse, R15 ;  /* 0x0000000f2e0f7220 */ /* 0x040fe20000400000 */
[--C-:B------:R-:W-:Y:S02]  /*60a0*/  HADD2.F32 R63, -RZ, R64.reuse.H0_H0 ;  /* 0x20000040ff3f7230 */ /* 0x100fe40000004100 */
[----:B------:R-:W-:Y:S01]  /*60b0*/  FFMA R14, R49, R59, R14 ;  /* 0x0000003b310e7223 */ /* 0x000fe2000000000e */
[----:B------:R-:W-:Y:S01]  /*60c0*/  F2FP.SATFINITE.E5M2.F32.PACK_AB_MERGE_C R97, R9, R8, R97 ;  /* 0x000000080961723e */ /* 0x000fe20004806061 */
[C---:B------:R-:W-:Y:S01]  /*60d0*/  FFMA R15, R49.reuse, R60, R15 ;  /* 0x0000003c310f7223 */ /* 0x040fe2000000000f */
[C---:B------:R-:W-:Y:S01]  /*60e0*/  FFMA R16, R49.reuse, R61, R16 ;  /* 0x0000003d31107223 */ /* 0x040fe20000000010 */
[C---:B------:R-:W-:Y:S01]  /*60f0*/  FFMA R17, R49.reuse, R62, R17 ;  /* 0x0000003e31117223 */ /* 0x040fe20000000011 */
[----:B------:R-:W-:Y:S02]  /*6100*/  HADD2.F32 R64, -RZ, R64.H1_H1 ;  /* 0x30000040ff407230 */ /* 0x000fe40000004100 */
[C---:B------:R-:W-:Y:S01]  /*6110*/  FMUL R18, R46.reuse, R18 ;  /* 0x000000122e127220 */ /* 0x040fe20000400000 */
[C---:B------:R-:W-:Y:S01]  /*6120*/  FMUL R19, R46.reuse, R19 ;  /* 0x000000132e137220 */ /* 0x040fe20000400000 */
[----:B------:R-:W-:Y:S02]  /*6130*/  HADD2.F32 R68, -RZ, R68.H1_H1 ;  /* 0x30000044ff447230 */ /* 0x000fe40000004100 */
[C---:B------:R-:W-:Y:S01]  /*6140*/  FMUL R22, R46.reuse, R22 ;  /* 0x000000162e167220 */ /* 0x040fe20000400000 */
[C---:B------:R-:W-:Y:S01]  /*6150*/  FFMA R18, R49.reuse, R63, R18 ;  /* 0x0000003f31127223 */ /* 0x040fe20000000012 */
[C---:B------:R-:W-:Y:S01]  /*6160*/  FFMA R19, R49.reuse, R64, R19 ;  /* 0x0000004031137223 */ /* 0x040fe20000000013 */
[C---:B------:R-:W-:Y:S01]  /*6170*/  FMUL R23, R46.reuse, R23 ;  /* 0x000000172e177220 */ /* 0x040fe20000400000 */
[C---:B------:R-:W-:Y:S01]  /*6180*/  FFMA R20, R49.reuse, R65, R20 ;  /* 0x0000004131147223 */ /* 0x040fe20000000014 */
[C---:B------:R-:W-:Y:S01]  /*6190*/  FFMA R21, R49.reuse, R66, R21 ;  /* 0x0000004231157223 */ /* 0x040fe20000000015 */
[--C-:B------:R-:W-:Y:S02]  /*61a0*/  HADD2.F32 R70, -RZ, R72.reuse.H0_H0 ;  /* 0x20000048ff467230 */ /* 0x100fe40000004100 */
[C---:B------:R-:W-:Y:S01]  /*61b0*/  FFMA R22, R49.reuse, R67, R22 ;  /* 0x0000004331167223 */ /* 0x040fe20000000016 */
[----:B------:R-:W-:Y:S02]  /*61c0*/  HADD2.F32 R72, -RZ, R72.H1_H1 ;  /* 0x30000048ff487230 */ /* 0x000fe40000004100 */
[C---:B------:R-:W-:Y:S01]  /*61d0*/  FMUL R3, R46.reuse, R26 ;  /* 0x0000001a2e037220 */ /* 0x040fe20000400000 */
        /* <DEDUP_REMOVED lines=16> */
[----:B------:R-:W-:Y:S01]  /*62e0*/  FFMA R31, R49, R76, R31 ;  /* 0x0000004c311f7223 */ /* 0x000fe2000000001f */
[----:B------:R-:W-:Y:S01]  /*62f0*/  FMUL R35, R46, R35 ;  /* 0x000000232e237220 */ /* 0x000fe20000400000 */
[----:B------:R-:W-:Y:S01]  /*6300*/  F2FP.SATFINITE.E5M2.F32.PACK_AB_MERGE_C R98, R15, R14, RZ ;  /* 0x0000000e0f62723e */ /* 0x000fe200048060ff */
[----:B------:R-:W-:Y:S01]  /*6310*/  FFMA R28, R49, R77, R28 ;  /* 0x0000004d311c7223 */ /* 0x000fe2000000001c */
[----:B------:R-:W-:Y:S01]  /*6320*/  F2FP.SATFINITE.E5M2.F32.PACK_AB_MERGE_C R99, R19, R18, RZ ;  /* 0x000000121363723e */ /* 0x000fe200048060ff */
[C---:B------:R-:W-:Y:S01]  /*6330*/  FFMA R29, R49.reuse, R78, R29 ;  /* 0x0000004e311d7223 */ /* 0x040fe2000000001d */
[C---:B------:R-:W-:Y:S01]  /*6340*/  FFMA R30, R49.reuse, R79, R30 ;  /* 0x0000004f311e7223 */ /* 0x040fe2000000001e */
[----:B------:R-:W-:Y:S01]  /*6350*/  FFMA R35, R49, R80, R35 ;  /* 0x0000005031237223 */ /* 0x000fe20000000023 */
[----:B------:R-:W-:Y:S02]  /*6360*/  F2FP.SATFINITE.E5M2.F32.PACK_AB_MERGE_C R98, R13, R12, R98 ;  /* 0x0000000c0d62723e */ /* 0x000fe40004806062 */
[----:B------:R-:W-:Y:S02]  /*6370*/  F2FP.SATFINITE.E5M2.F32.PACK_AB_MERGE_C R99, R17, R16, R99 ;  /* 0x000000101163723e */ /* 0x000fe40004806063 */
[----:B------:R-:W-:Y:S02]  /*6380*/  F2FP.SATFINITE.E5M2.F32.PACK_AB_MERGE_C R116, R23, R22, RZ ;  /* 0x000000161774723e */ /* 0x000fe400048060ff */
[----:B------:R-:W-:Y:S01]  /*6390*/  F2FP.SATFINITE.E5M2.F32.PACK_AB_MERGE_C R117, R27, R3, RZ ;  /* 0x000000031b75723e */ /* 0x000fe200048060ff */
[----:B------:R3:W-:Y:S01]  /*63a0*/  STS.128 [R105+UR43+0x1200], R96 ;  /* 0x0012006069007988 */ /* 0x0007e20008000c2b */
[----:B------:R-:W-:Y:S02]  /*63b0*/  F2FP.SATFINITE.E5M2.F32.PACK_AB_MERGE_C R115, R31, R26, RZ ;  /* 0x0000001a1f73723e */ /* 0x000fe400048060ff */
[----:B------:R-:W-:Y:S02]  /*63c0*/  F2FP.SATFINITE.E5M2.F32.PACK_AB_MERGE_C R120, R35, R30, RZ ;  /* 0x0000001e2378723e */ /* 0x000fe400048060ff */
[----:B------:R-:W-:Y:S02]  /*63d0*/  F2FP.SATFINITE.E5M2.F32.PACK_AB_MERGE_C R116, R21, R20, R116 ;  /* 0x000000141574723e */ /* 0x000fe40004806074 */
[----:B------:R-:W-:Y:S02]  /*63e0*/  F2FP.SATFINITE.E5M2.F32.PACK_AB_MERGE_C R117, R2, R0, R117 ;  /* 0x000000000275723e */ /* 0x000fe40004806075 */
[----:B------:R-:W-:Y:S02]  /*63f0*/  F2FP.SATFINITE.E5M2.F32.PACK_AB_MERGE_C R118, R25, R24, R115 ;  /* 0x000000181976723e */ /* 0x000fe40004806073 */
[----:B------:R-:W-:Y:S02]  /*6400*/  F2FP.SATFINITE.E5M2.F32.PACK_AB_MERGE_C R119, R29, R28, R120 ;  /* 0x0000001c1d77723e */ /* 0x000fe40004806078 */
[----:B-1----:R-:W-:Y:S03]  /*6410*/  IADD3 R113, PT, PT, R44, 0x1, RZ ;  /* 0x000000012c717810 */ /* 0x002fe60007ffe0ff */
[----:B------:R3:W-:Y:S01]  /*6420*/  STS.128 [R104+0x1010], R116 ;  /* 0x0010107468007388 */ /* 0x0007e20000000c00 */
[----:B------:R-:W-:Y:S01]  /*6430*/  @!PT LDS RZ, [RZ] ;  /* 0x00000000fffff984 */ /* 0x000fe20000000800 */
[----:B------:R-:W-:Y:S01]  /*6440*/  @!PT LDS RZ, [RZ] ;  /* 0x00000000fffff984 */ /* 0x000fe20000000800 */
[----:B------:R-:W-:Y:S01]  /*6450*/  @!PT LDS RZ, [RZ] ;  /* 0x00000000fffff984 */ /* 0x000fe20000000800 */
[----:B------:R-:W-:Y:S01]  /*6460*/  @!PT LDS RZ, [RZ] ;  /* 0x00000000fffff984 */ /* 0x000fe20000000800 */
[----:B------:R1:W-:Y:S07]  /*6470*/  MEMBAR.ALL.CTA ;  /* 0x0000000000007992 */ /* 0x0003ee0000008000 */
[----:B-1----:R-:W1:Y:S02]  /*6480*/  FENCE.VIEW.ASYNC.S ;  /* 0x00000000000073c6 */ /* 0x002e640000000000 */
[----:B-1----:R-:W-:Y:S06]  /*6490*/  BAR.SYNC.DEFER_BLOCKING 0x1, 0x80 ;  /* 0x0042000000007b1d */ /* 0x002fec0000010000 */
[----:B------:R-:W-:Y:S05]  /*64a0*/  @P0 BRA `(.L_x_110) ;  /* 0x0000000000340947 */ /* 0x000fea0003800000 */
[----:B------:R-:W-:Y:S01]  /*64b0*/  UIADD3 UR12, UPT, UPT, UR43, 0x1200, URZ ;  /* 0x000012002b0c7890 */ /* 0x000fe2000fffe0ff */
[----:B------:R-:W-:Y:S01]  /*64c0*/  R2UR UR9, R94 ;  /* 0x000000005e0972ca */ /* 0x000fe200000e0000 */
[----:B------:R-:W-:Y:S01]  /*64d0*/  UIADD3 UR10, UP0, UPT, UR46, 0x680, URZ ;  /* 0x000006802e0a7890 */ /* 0x000fe2000ff1e0ff */
[----:B------:R-:W-:Y:S01]  /*64e0*/  R2UR UR8, R93 ;  /* 0x000000005d0872ca */ /* 0x000fe200000e0000 */
[----:B------:R-:W-:Y:S02]  /*64f0*/  UMOV UR7, UR36 ;  /* 0x0000002400077c82 */ /* 0x000fe40008000000 */
[----:B------:R-:W-:Y:S01]  /*6500*/  IMAD.U32 R111, RZ, RZ, UR12 ;  /* 0x0000000cff6f7e24 */ /* 0x000fe2000f8e00ff */
[----:B------:R-:W-:Y:S04]  /*6510*/  UIADD3.X UR11, UPT, UPT, URZ, UR47, URZ, UP0, !UPT ;  /* 0x0000002fff0b7290 */ /* 0x000fe800087fe4ff */
[----:B------:R-:W-:Y:S03]  /*6520*/  R2UR UR4, R111 ;  /* 0x000000006f0472ca */ /* 0x000fe600000e0000 */
[----:B------:R-:W-:Y:S02]  /*6530*/  USHF.L.U32 UR5, UR9, 0x6, URZ ;  /* 0x0000000609057899 */ /* 0x000fe400080006ff */
[----:B------:R-:W-:Y:S09]  /*6540*/  USHF.L.U32 UR6, UR8, 0x6, URZ ;  /* 0x0000000608067899 */ /* 0x000ff200080006ff */
[----:B------:R1:W-:Y:S01]  /*6550*/  UTMASTG.3D [UR4], [UR10] ;  /* 0x000000040a0073b5 */ /* 0x0003e20008010000 */
[----:B------:R0:W-:Y:S01]  /*6560*/  UTMACMDFLUSH ;  /* 0x00000000000079b7 */ /* 0x0001e20000000000 */
[----:B-1----:R-:W-:Y:S04]  /*6570*/  DEPBAR.LE SB0, 0x0 ;  /* 0x000080000000791a */ /* 0x002fe80000000000 */
.L_x_110:
[----:B------:R-:W-:Y:S05]  /*6580*/  BSYNC.RECONVERGENT B0 ;  /* 0x0000000000007941 */ /* 0x000fea0003800200 */
.L_x_109:
[----:B------:R-:W-:Y:S01]  /*6590*/  BAR.SYNC.DEFER_BLOCKING 0x1, 0x80 ;  /* 0x0042000000007b1d */ /* 0x000fe20000010000 */
[----:B------:R-:W-:Y:S01]  /*65a0*/  ISETP.NE.AND P2, PT, R112, RZ, PT ;  /* 0x000000ff7000720c */ /* 0x000fe20003f45270 */
[----:B------:R-:W-:Y:S01]  /*65b0*/  IMAD.IADD R94, R43, 0x1, R81 ;  /* 0x000000012b5e7824 */ /* 0x000fe200078e0251 */
[----:B------:R-:W-:Y:S01]  /*65c0*/  ISETP.NE.AND P0, PT, R114, 0x2, PT ;  /* 0x000000027200780c */ /* 0x000fe20003f05270 */
[----:B------:R-:W-:Y:S01]  /*65d0*/  IMAD.IADD R93, R45, 0x1, R92 ;  /* 0x000000012d5d7824 */ /* 0x000fe200078e025c */
[----:B------:R-:W-:Y:S02]  /*65e0*/  ISETP.NE.AND P1, PT, R113, 0x4, PT ;  /* 0x000000047100780c */ /* 0x000fe40003f25270 */
[----:B------:R-:W-:Y:S02]  /*65f0*/  SEL R0, RZ, 0x1, P0 ;  /* 0x00000001ff007807 */ /* 0x000fe40000000000 */
[----:B------:R-:W-:Y:S02]  /*6600*/  SEL R3, RZ, 0x1, P1 ;  /* 0x00000001ff037807 */ /* 0x000fe40000800000 */
[----:B------:R-:W-:Y:S02]  /*6610*/  LOP3.LUT R109, R109, R0, RZ, 0x3c, !PT ;  /* 0x000000006d6d7212 */ /* 0x000fe400078e3cff */
[----:B------:R-:W-:Y:S02]  /*6620*/  LOP3.LUT R110, R110, R3, RZ, 0x3c, !PT ;  /* 0x000000036e6e7212 */ /* 0x000fe400078e3cff */
[----:B------:R-:W-:Y:S02]  /*6630*/  @P2 R2UR UR36, R107 ;  /* 0x000000006b2422ca */ /* 0x000fe400000e0000 */
[----:B------:R-:W-:Y:S02]  /*6640*/  SEL R114, R114, RZ, P0 ;  /* 0x000000ff72727207 */ /* 0x000fe40000000000 */
[----:B------:R-:W-:Y:S01]  /*6650*/  SEL R44, R113, RZ, P1 ;  /* 0x000000ff712c7207 */ /* 0x000fe20000800000 */
[----:B------:R-:W-:Y:S10]  /*6660*/  @P2 BRA `(.L_x_111) ;  /* 0xffffffe400a02947 */ /* 0x000ff4000383ffff */
[----:B------:R-:W-:Y:S05]  /*6670*/  EXIT ;  /* 0x000000000000794d */ /* 0x000fea0003800000 */
.L_x_24:
[----:B--2---:R2:W4:Y:S02]  /*6680*/  SYNCS.PHASECHK.TRANS64.TRYWAIT P0, [R3+URZ+0xc0], R2 ;  /* 0x0000c002030075a7 */ /* 0x00452400080011ff */
[----:B----4-:R-:W-:Y:S05]  /*6690*/  @!P0 NANOSLEEP.SYNCS 0x989680 ;  /* 0x009896800000895d */ /* 0x010fea0003900000 */
[----:B------:R-:W4:Y:S02]  /*66a0*/  @!P0 SYNCS.PHASECHK.TRANS64 P0, [R3+URZ+0xc0], R2 ;  /* 0x0000c002030085a7 */ /* 0x000f2400080010ff */
[----:B----4-:R-:W-:Y:S05]  /*66b0*/  @!P0 BRA `(.L_x_24) ;  /* 0xfffffffc00f08947 */ /* 0x010fea000383ffff */
[----:B------:R-:W-:Y:S05]  /*66c0*/  BRA `(.L_x_112) ;  /* 0xffffffb000307947 */ /* 0x000fea000383ffff */
.L_x_27:
[----:B-1----:R-:W-:-:S07]  /*66d0*/  MOV R2, UR33 ;  /* 0x0000002100027c02 */ /* 0x002fce0008000f00 */
.L_x_113:
[----:B-1----:R1:W2:Y:S02]  /*66e0*/  SYNCS.PHASECHK.TRANS64.TRYWAIT P0, [R2+URZ+0x18], R5 ;  /* 0x00001805020075a7 */ /* 0x0022a400080011ff */
[----:B--2---:R-:W-:Y:S05]  /*66f0*/  @!P0 NANOSLEEP.SYNCS 0x989680 ;  /* 0x009896800000895d */ /* 0x004fea0003900000 */
[----:B------:R-:W2:Y:S02]  /*6700*/  @!P0 SYNCS.PHASECHK.TRANS64 P0, [R2+URZ+0x18], R5 ;  /* 0x00001805020085a7 */ /* 0x000ea400080010ff */
[----:B--2---:R-:W-:Y:S05]  /*6710*/  @!P0 BRA `(.L_x_113) ;  /* 0xfffffffc00f08947 */ /* 0x004fea000383ffff */
[----:B------:R-:W-:Y:S05]  /*6720*/  BRA `(.L_x_26) ;  /* 0xffffffb000987947 */ /* 0x000fea000383ffff */
.L_x_34:
[----:B-1----:R-:W-:-:S07]  /*6730*/  MOV R2, UR17 ;  /* 0x0000001100027c02 */ /* 0x002fce0008000f00 */
.L_x_114:
[----:B-1----:R1:W2:Y:S02]  /*6740*/  SYNCS.PHASECHK.TRANS64.TRYWAIT P0, [R2+URZ+0x18], R5 ;  /* 0x00001805020075a7 */ /* 0x0022a400080011ff */
[----:B--2---:R-:W-:Y:S05]  /*6750*/  @!P0 NANOSLEEP.SYNCS 0x989680 ;  /* 0x009896800000895d */ /* 0x004fea0003900000 */
[----:B------:R-:W2:Y:S02]  /*6760*/  @!P0 SYNCS.PHASECHK.TRANS64 P0, [R2+URZ+0x18], R5 ;  /* 0x00001805020085a7 */ /* 0x000ea400080010ff */
[----:B--2---:R-:W-:Y:S05]  /*6770*/  @!P0 BRA `(.L_x_114) ;  /* 0xfffffffc00f08947 */ /* 0x004fea000383ffff */
[----:B------:R-:W-:Y:S05]  /*6780*/  BRA `(.L_x_33) ;  /* 0xffffffb400547947 */ /* 0x000fea000383ffff */
.L_x_39:
[----:B-1----:R1:W2:Y:S02]  /*6790*/  SYNCS.PHASECHK.TRANS64.TRYWAIT P0, [R2+URZ+0x50], R3 ;  /* 0x00005003020075a7 */ /* 0x0022a400080011ff */
[----:B--2---:R-:W-:Y:S05]  /*67a0*/  @!P0 NANOSLEEP.SYNCS 0x989680 ;  /* 0x009896800000895d */ /* 0x004fea0003900000 */
[----:B------:R-:W2:Y:S02]  /*67b0*/  @!P0 SYNCS.PHASECHK.TRANS64 P0, [R2+URZ+0x50], R3 ;  /* 0x00005003020085a7 */ /* 0x000ea400080010ff */
[----:B--2---:R-:W-:Y:S05]  /*67c0*/  @!P0 BRA `(.L_x_39) ;  /* 0xfffffffc00f08947 */ /* 0x004fea000383ffff */
[----:B------:R-:W-:Y:S05]  /*67d0*/  BRA `(.L_x_115) ;  /* 0xffffffb400f87947 */ /* 0x000fea000383ffff */
.L_x_43:
[----:B---3--:R-:W-:-:S07]  /*67e0*/  MOV R0, UR5 ;  /* 0x0000000500007c02 */ /* 0x008fce0008000f00 */
.L_x_116:
[----:B-1----:R1:W2:Y:S02]  /*67f0*/  SYNCS.PHASECHK.TRANS64.TRYWAIT P0, [R0+URZ], R3 ;  /* 0x00000003000075a7 */ /* 0x0022a400080011ff */
[----:B--2---:R-:W-:Y:S05]  /*6800*/  @!P0 NANOSLEEP.SYNCS 0x989680 ;  /* 0x009896800000895d */ /* 0x004fea0003900000 */
[----:B------:R-:W2:Y:S02]  /*6810*/  @!P0 SYNCS.PHASECHK.TRANS64 P0, [R0+URZ], R3 ;  /* 0x00000003000085a7 */ /* 0x000ea400080010ff */
[----:B--2---:R-:W-:Y:S05]  /*6820*/  @!P0 BRA `(.L_x_116) ;  /* 0xfffffffc00f08947 */ /* 0x004fea000383ffff */
[----:B------:R-:W-:Y:S05]  /*6830*/  BRA `(.L_x_117) ;  /* 0xffffffbc00687947 */ /* 0x000fea000383ffff */
.L_x_44:
[----:B---3--:R-:W-:-:S07]  /*6840*/  MOV R0, UR5 ;  /* 0x0000000500007c02 */ /* 0x008fce0008000f00 */
.L_x_118:
[----:B-1----:R1:W2:Y:S02]  /*6850*/  SYNCS.PHASECHK.TRANS64.TRYWAIT P0, [R0+URZ], R3 ;  /* 0x00000003000075a7 */ /* 0x0022a400080011ff */
[----:B--2---:R-:W-:Y:S05]  /*6860*/  @!P0 NANOSLEEP.SYNCS 0x989680 ;  /* 0x009896800000895d */ /* 0x004fea0003900000 */
[----:B------:R-:W2:Y:S02]  /*6870*/  @!P0 SYNCS.PHASECHK.TRANS64 P0, [R0+URZ], R3 ;  /* 0x00000003000085a7 */ /* 0x000ea400080010ff */
[----:B--2---:R-:W-:Y:S05]  /*6880*/  @!P0 BRA `(.L_x_118) ;  /* 0xfffffffc00f08947 */ /* 0x004fea000383ffff */
[----:B------:R-:W-:Y:S05]  /*6890*/  BRA `(.L_x_119) ;  /* 0xffffffbc00747947 */ /* 0x000fea000383ffff */
.L_x_47:
[----:B-1----:R1:W2:Y:S02]  /*68a0*/  SYNCS.PHASECHK.TRANS64.TRYWAIT P0, [R0+URZ+0xb0], R5 ;  /* 0x0000b005000075a7 */ /* 0x0022a400080011ff */
[----:B--2---:R-:W-:Y:S05]  /*68b0*/  @!P0 NANOSLEEP.SYNCS 0x989680 ;  /* 0x009896800000895d */ /* 0x004fea0003900000 */
[----:B------:R-:W2:Y:S02]  /*68c0*/  @!P0 SYNCS.PHASECHK.TRANS64 P0, [R0+URZ+0xb0], R5 ;  /* 0x0000b005000085a7 */ /* 0x000ea400080010ff */
[----:B--2---:R-:W-:Y:S05]  /*68d0*/  @!P0 BRA `(.L_x_47) ;  /* 0xfffffffc00f08947 */ /* 0x004fea000383ffff */
[----:B------:R-:W-:Y:S05]  /*68e0*/  BRA `(.L_x_120) ;  /* 0xffffffbc00d47947 */ /* 0x000fea000383ffff */
.L_x_48:
[----:B------:R-:W-:-:S07]  /*68f0*/  MOV R0, UR5 ;  /* 0x0000000500007c02 */ /* 0x000fce0008000f00 */
.L_x_121:
[----:B-1----:R1:W2:Y:S02]  /*6900*/  SYNCS.PHASECHK.TRANS64.TRYWAIT P0, [R0+URZ+0x60], R7 ;  /* 0x00006007000075a7 */ /* 0x0022a400080011ff */
[----:B--2---:R-:W-:Y:S05]  /*6910*/  @!P0 NANOSLEEP.SYNCS 0x989680 ;  /* 0x009896800000895d */ /* 0x004fea0003900000 */
[----:B------:R-:W2:Y:S02]  /*6920*/  @!P0 SYNCS.PHASECHK.TRANS64 P0, [R0+URZ+0x60], R7 ;  /* 0x00006007000085a7 */ /* 0x000ea400080010ff */
[----:B--2---:R-:W-:Y:S05]  /*6930*/  @!P0 BRA `(.L_x_121) ;  /* 0xfffffffc00f08947 */ /* 0x004fea000383ffff */
[----:B------:R-:W-:Y:S05]  /*6940*/  BRA `(.L_x_122) ;  /* 0xffffffbc00e47947 */ /* 0x000fea000383ffff */
.L_x_49:
[----:B-1----:R1:W2:Y:S02]  /*6950*/  SYNCS.PHASECHK.TRANS64.TRYWAIT P1, [R0+URZ+0x50], R5 ;  /* 0x00005005000075a7 */ /* 0x0022a400080211ff */
[----:B--2---:R-:W-:Y:S05]  /*6960*/  @!P1 NANOSLEEP.SYNCS 0x989680 ;  /* 0x009896800000995d */ /* 0x004fea0003900000 */
[----:B------:R-:W2:Y:S02]  /*6970*/  @!P1 SYNCS.PHASECHK.TRANS64 P1, [R0+URZ+0x50], R5 ;  /* 0x00005005000095a7 */ /* 0x000ea400080210ff */
[----:B--2---:R-:W-:Y:S05]  /*6980*/  @!P1 BRA `(.L_x_49) ;  /* 0xfffffffc00f09947 */ /* 0x004fea000383ffff */
[----:B------:R-:W-:Y:S05]  /*6990*/  BRA `(.L_x_123) ;  /* 0xffffffc000147947 */ /* 0x000fea000383ffff */
.L_x_52:
[----:B------:R-:W-:-:S07]  /*69a0*/  MOV R0, UR5 ;  /* 0x0000000500007c02 */ /* 0x000fce0008000f00 */
.L_x_124:
[----:B-1----:R1:W2:Y:S02]  /*69b0*/  SYNCS.PHASECHK.TRANS64.TRYWAIT P0, [R0+URZ+0x60], R3 ;  /* 0x00006003000075a7 */ /* 0x0022a400080011ff */
[----:B--2---:R-:W-:Y:S05]  /*69c0*/  @!P0 NANOSLEEP.SYNCS 0x989680 ;  /* 0x009896800000895d */ /* 0x004fea0003900000 */
[----:B------:R-:W2:Y:S02]  /*69d0*/  @!P0 SYNCS.PHASECHK.TRANS64 P0, [R0+URZ+0x60], R3 ;  /* 0x00006003000085a7 */ /* 0x000ea400080010ff */
[----:B--2---:R-:W-:Y:S05]  /*69e0*/  @!P0 BRA `(.L_x_124) ;  /* 0xfffffffc00f08947 */ /* 0x004fea000383ffff */
[----:B------:R-:W-:Y:S05]  /*69f0*/  BRA `(.L_x_51) ;  /* 0xffffffc000687947 */ /* 0x000fea000383ffff */
.L_x_61:
[----:B-1----:R-:W-:-:S04]  /*6a00*/  MOV R4, UR6 ;  /* 0x0000000600047c02 */ /* 0x002fc80008000f00 */
[----:B------:R1:W2:Y:S03]  /*6a10*/  SYNCS.PHASECHK.TRANS64.TRYWAIT P0, [R4+URZ+0x8], R5 ;  /* 0x00000805040075a7 */ /* 0x0002a600080011ff */
[----:B--2---:R-:W-:Y:S05]  /*6a20*/  @!P0 NANOSLEEP.SYNCS 0x989680 ;  /* 0x009896800000895d */ /* 0x004fea0003900000 */
[----:B------:R-:W2:Y:S02]  /*6a30*/  @!P0 SYNCS.PHASECHK.TRANS64 P0, [R4+URZ+0x8], R5 ;  /* 0x00000805040085a7 */ /* 0x000ea400080010ff */
[----:B--2---:R-:W-:Y:S05]  /*6a40*/  @!P0 BRA `(.L_x_61) ;  /* 0xfffffffc00ec8947 */ /* 0x004fea000383ffff */
[----:B------:R-:W-:Y:S05]  /*6a50*/  BRA `(.L_x_60) ;  /* 0xffffffc4001c7947 */ /* 0x000fea000383ffff */
.L_x_63:
[----:B------:R-:W-:Y:S01]  /*6a60*/  BSSY B0, `(.L_x_125) ;  /* 0x0000006000007945 */ /* 0x000fe20003800000 */
[----:B------:R-:W-:-:S07]  /*6a70*/  MOV R15, 0xffffffff ;  /* 0xffffffff000f7802 */ /* 0x000fce0000000f00 */
[----:B-1---5:R-:W-:Y:S05]  /*6a80*/  WARPSYNC.COLLECTIVE R15, `(.L_x_126) ;  /* 0x000000000f0c7348 */ /* 0x022fea0003c00000 */
[----:B------:R-:W-:Y:S02]  /*6a90*/  ELECT P6, UR79, PT ;  /* 0x00000000004f782f */ /* 0x000fe400038c0000 */
[----:B------:R-:W-:Y:S01]  /*6aa0*/  MOV R14, UR79 ;  /* 0x0000004f000e7c02 */ /* 0x000fe20008000f00 */
[----:B-1---5:R-:W-:Y:S10]  /*6ab0*/  ENDCOLLECTIVE ;  /* 0x000000000000791b */ /* 0x022ff40003800000 */
.L_x_126:
[----:B------:R-:W-:Y:S05]  /*6ac0*/  BSYNC B0 ;  /* 0x0000000000007941 */ /* 0x000fea0003800000 */
.L_x_125:
[----:B------:R-:W-:Y:S05]  /*6ad0*/  BRA `(.L_x_127) ;  /* 0xffffffc4004c7947 */ /* 0x000fea000383ffff */
.L_x_65:
[----:B-1----:R-:W-:-:S04]  /*6ae0*/  MOV R2, UR6 ;  /* 0x0000000600027c02 */ /* 0x002fc80008000f00 */
[----:B------:R1:W2:Y:S03]  /*6af0*/  SYNCS.PHASECHK.TRANS64.TRYWAIT P0, [R2+URZ+0x8], R3 ;  /* 0x00000803020075a7 */ /* 0x0002a600080011ff */
[----:B--2---:R-:W-:Y:S05]  /*6b00*/  @!P0 NANOSLEEP.SYNCS 0x989680 ;  /* 0x009896800000895d */ /* 0x004fea0003900000 */
[----:B------:R-:W2:Y:S02]  /*6b10*/  @!P0 SYNCS.PHASECHK.TRANS64 P0, [R2+URZ+0x8], R3 ;  /* 0x00000803020085a7 */ /* 0x000ea400080010ff */
[----:B--2---:R-:W-:Y:S05]  /*6b20*/  @!P0 BRA `(.L_x_65) ;  /* 0xfffffffc00ec8947 */ /* 0x004fea000383ffff */
[----:B------:R-:W-:Y:S05]  /*6b30*/  BRA `(.L_x_64) ;  /* 0xffffffc400507947 */ /* 0x000fea000383ffff */
.L_x_66:
[----:B-1----:R1:W2:Y:S02]  /*6b40*/  SYNCS.PHASECHK.TRANS64.TRYWAIT P0, [R0+URZ+0x50], R5 ;  /* 0x00005005000075a7 */ /* 0x0022a400080011ff */
[----:B--2---:R-:W-:Y:S05]  /*6b50*/  @!P0 NANOSLEEP.SYNCS 0x989680 ;  /* 0x009896800000895d */ /* 0x004fea0003900000 */
[----:B------:R-:W2:Y:S02]  /*6b60*/  @!P0 SYNCS.PHASECHK.TRANS64 P0, [R0+URZ+0x50], R5 ;  /* 0x00005005000085a7 */ /* 0x000ea400080010ff */
[----:B--2---:R-:W-:Y:S05]  /*6b70*/  @!P0 BRA `(.L_x_66) ;  /* 0xfffffffc00f08947 */ /* 0x004fea000383ffff */
[----:B------:R-:W-:Y:S05]  /*6b80*/  BRA `(.L_x_128) ;  /* 0xffffffc800247947 */ /* 0x000fea000383ffff */
.L_x_68:
[----:B------:R-:W-:-:S07]  /*6b90*/  MOV R0, UR11 ;  /* 0x0000000b00007c02 */ /* 0x000fce0008000f00 */
.L_x_129:
[----:B-1----:R1:W2:Y:S02]  /*6ba0*/  SYNCS.PHASECHK.TRANS64.TRYWAIT P0, [R0+URZ+0x90], R5 ;  /* 0x00009005000075a7 */ /* 0x0022a400080011ff */
[----:B--2---:R-:W-:Y:S05]  /*6bb0*/  @!P0 NANOSLEEP.SYNCS 0x989680 ;  /* 0x009896800000895d */ /* 0x004fea0003900000 */
[----:B------:R-:W2:Y:S02]  /*6bc0*/  @!P0 SYNCS.PHASECHK.TRANS64 P0, [R0+URZ+0x90], R5 ;  /* 0x00009005000085a7 */ /* 0x000ea400080010ff */
[----:B--2---:R-:W-:Y:S05]  /*6bd0*/  @!P0 BRA `(.L_x_129) ;  /* 0xfffffffc00f08947 */ /* 0x004fea000383ffff */
[----:B------:R-:W-:Y:S05]  /*6be0*/  BRA `(.L_x_130) ;  /* 0xffffffc8006c7947 */ /* 0x000fea000383ffff */
.L_x_71:
[----:B------:R-:W-:Y:S07]  /*6bf0*/  MOV R0, UR9 ;  /* 0x0000000900007c02 */ /* 0x000fee0008000f00 */
.L_x_131:
[----:B-1----:R1:W2:Y:S02]  /*6c00*/  SYNCS.PHASECHK.TRANS64.TRYWAIT P0, [R0+URZ], R5 ;  /* 0x00000005000075a7 */ /* 0x0022a400080011ff */
[----:B--2---:R-:W-:Y:S05]  /*6c10*/  @!P0 NANOSLEEP.SYNCS 0x989680 ;  /* 0x009896800000895d */ /* 0x004fea0003900000 */
[----:B------:R-:W2:Y:S02]  /*6c20*/  @!P0 SYNCS.PHASECHK.TRANS64 P0, [R0+URZ], R5 ;  /* 0x00000005000085a7 */ /* 0x000ea400080010ff */
[----:B--2---:R-:W-:Y:S05]  /*6c30*/  @!P0 BRA `(.L_x_131) ;  /* 0xfffffffc00f08947 */ /* 0x004fea000383ffff */
[----:B------:R-:W-:Y:S05]  /*6c40*/  BRA `(.L_x_70) ;  /* 0xffffffc800847947 */ /* 0x000fea000383ffff */
.L_x_75:
[----:B-1----:R-:W-:-:S07]  /*6c50*/  MOV R0, UR7 ;  /* 0x0000000700007c02 */ /* 0x002fce0008000f00 */
.L_x_132:
[----:B-1----:R1:W2:Y:S02]  /*6c60*/  SYNCS.PHASECHK.TRANS64.TRYWAIT P0, [R0+URZ], R3 ;  /* 0x00000003000075a7 */ /* 0x0022a400080011ff */
[----:B--2---:R-:W-:Y:S05]  /*6c70*/  @!P0 NANOSLEEP.SYNCS 0x989680 ;  /* 0x009896800000895d */ /* 0x004fea0003900000 */
[----:B------:R-:W2:Y:S02]  /*6c80*/  @!P0 SYNCS.PHASECHK.TRANS64 P0, [R0+URZ], R3 ;  /* 0x00000003000085a7 */ /* 0x000ea400080010ff */
[----:B--2---:R-:W-:Y:S05]  /*6c90*/  @!P0 BRA `(.L_x_132) ;  /* 0xfffffffc00f08947 */ /* 0x004fea000383ffff */
[----:B------:R-:W-:Y:S05]  /*6ca0*/  BRA `(.L_x_133) ;  /* 0xffffffcc003c7947 */ /* 0x000fea000383ffff */
.L_x_76:
[----:B------:R-:W-:-:S07]  /*6cb0*/  MOV R0, UR7 ;  /* 0x0000000700007c02 */ /* 0x000fce0008000f00 */
.L_x_134:
[----:B-1----:R1:W2:Y:S02]  /*6cc0*/  SYNCS.PHASECHK.TRANS64.TRYWAIT P0, [R0+URZ], R3 ;  /* 0x00000003000075a7 */ /* 0x0022a400080011ff */
[----:B--2---:R-:W-:Y:S05]  /*6cd0*/  @!P0 NANOSLEEP.SYNCS 0x989680 ;  /* 0x009896800000895d */ /* 0x004fea0003900000 */
[----:B------:R-:W2:Y:S02]  /*6ce0*/  @!P0 SYNCS.PHASECHK.TRANS64 P0, [R0+URZ], R3 ;  /* 0x00000003000085a7 */ /* 0x000ea400080010ff */
[----:B--2---:R-:W-:Y:S05]  /*6cf0*/  @!P0 BRA `(.L_x_134) ;  /* 0xfffffffc00f08947 */ /* 0x004fea000383ffff */
[----:B------:R-:W-:Y:S05]  /*6d00*/  BRA `(.L_x_135) ;  /* 0xffffffcc00487947 */ /* 0x000fea000383ffff */
.L_x_77:
[----:B------:R-:W-:-:S07]  /*6d10*/  MOV R0, UR7 ;  /* 0x0000000700007c02 */ /* 0x000fce0008000f00 */
.L_x_136:
[----:B-1----:R1:W2:Y:S02]  /*6d20*/  SYNCS.PHASECHK.TRANS64.TRYWAIT P0, [R0+URZ], R3 ;  /* 0x00000003000075a7 */ /* 0x0022a400080011ff */
[----:B--2---:R-:W-:Y:S05]  /*6d30*/  @!P0 NANOSLEEP.SYNCS 0x989680 ;  /* 0x009896800000895d */ /* 0x004fea0003900000 */
[----:B------:R-:W2:Y:S02]  /*6d40*/  @!P0 SYNCS.PHASECHK.TRANS64 P0, [R0+URZ], R3 ;  /* 0x00000003000085a7 */ /* 0x000ea400080010ff */
[----:B--2---:R-:W-:Y:S05]  /*6d50*/  @!P0 BRA `(.L_x_136) ;  /* 0xfffffffc00f08947 */ /* 0x004fea000383ffff */
[----:B------:R-:W-:Y:S05]  /*6d60*/  BRA `(.L_x_137) ;  /* 0xffffffcc00547947 */ /* 0x000fea000383ffff */
.L_x_80:
[----:B------:R-:W-:-:S07]  /*6d70*/  MOV R0, UR8 ;  /* 0x0000000800007c02 */ /* 0x000fce0008000f00 */
.L_x_138:
[----:B-1----:R1:W2:Y:S02]  /*6d80*/  SYNCS.PHASECHK.TRANS64.TRYWAIT P1, [R0+URZ+0xd0], R3 ;  /* 0x0000d003000075a7 */ /* 0x0022a400080211ff */
[----:B--2---:R-:W-:Y:S05]  /*6d90*/  @!P1 NANOSLEEP.SYNCS 0x989680 ;  /* 0x009896800000995d */ /* 0x004fea0003900000 */
[----:B------:R-:W2:Y:S02]  /*6da0*/  @!P1 SYNCS.PHASECHK.TRANS64 P1, [R0+URZ+0xd0], R3 ;  /* 0x0000d003000095a7 */ /* 0x000ea400080210ff */
[----:B--2---:R-:W-:Y:S05]  /*6db0*/  @!P1 BRA `(.L_x_138) ;  /* 0xfffffffc00f09947 */ /* 0x004fea000383ffff */
[----:B------:R-:W-:Y:S05]  /*6dc0*/  BRA `(.L_x_139) ;  /* 0xffffffcc00a07947 */ /* 0x000fea000383ffff */
.L_x_85:
[----:B--2---:R2:W4:Y:S02]  /*6dd0*/  SYNCS.PHASECHK.TRANS64.TRYWAIT P0, [R0+URZ+0x50], R3 ;  /* 0x00005003000075a7 */ /* 0x00452400080011ff */
[----:B----4-:R-:W-:Y:S05]  /*6de0*/  @!P0 NANOSLEEP.SYNCS 0x989680 ;  /* 0x009896800000895d */ /* 0x010fea0003900000 */
[----:B------:R-:W4:Y:S02]  /*6df0*/  @!P0 SYNCS.PHASECHK.TRANS64 P0, [R0+URZ+0x50], R3 ;  /* 0x00005003000085a7 */ /* 0x000f2400080010ff */
[----:B----4-:R-:W-:Y:S05]  /*6e00*/  @!P0 BRA `(.L_x_85) ;  /* 0xfffffffc00f08947 */ /* 0x010fea000383ffff */
[----:B------:R-:W-:Y:S05]  /*6e10*/  BRA `(.L_x_140) ;  /* 0xffffffd000a47947 */ /* 0x000fea000383ffff */
.L_x_88:
[----:B------:R-:W-:Y:S07]  /*6e20*/  MOV R0, UR6 ;  /* 0x0000000600007c02 */ /* 0x000fee0008000f00 */
.L_x_141:
[----:B--2---:R2:W4:Y:S02]  /*6e30*/  SYNCS.PHASECHK.TRANS64.TRYWAIT P0, [R0+URZ+0x48], R3 ;  /* 0x00004803000075a7 */ /* 0x00452400080011ff */
[----:B----4-:R-:W-:Y:S05]  /*6e40*/  @!P0 NANOSLEEP.SYNCS 0x989680 ;  /* 0x009896800000895d */ /* 0x010fea0003900000 */
[----:B------:R-:W4:Y:S02]  /*6e50*/  @!P0 SYNCS.PHASECHK.TRANS64 P0, [R0+URZ+0x48], R3 ;  /* 0x00004803000085a7 */ /* 0x000f2400080010ff */
[----:B----4-:R-:W-:Y:S05]  /*6e60*/  @!P0 BRA `(.L_x_141) ;  /* 0xfffffffc00f08947 */ /* 0x010fea000383ffff */
[----:B------:R-:W-:Y:S05]  /*6e70*/  BRA `(.L_x_87) ;  /* 0xffffffd400907947 */ /* 0x000fea000383ffff */
.L_x_91:
[----:B------:R-:W-:Y:S07]  /*6e80*/  MOV R3, UR6 ;  /* 0x0000000600037c02 */ /* 0x000fee0008000f00 */
.L_x_142:
[----:B-1----:R1:W2:Y:S02]  /*6e90*/  SYNCS.PHASECHK.TRANS64.TRYWAIT P2, [R3+URZ+0x38], R26 ;  /* 0x0000381a030075a7 */ /* 0x0022a400080411ff */
[----:B--2---:R-:W-:Y:S05]  /*6ea0*/  @!P2 NANOSLEEP.SYNCS 0x989680 ;  /* 0x009896800000a95d */ /* 0x004fea0003900000 */
[----:B------:R-:W2:Y:S02]  /*6eb0*/  @!P2 SYNCS.PHASECHK.TRANS64 P2, [R3+URZ+0x38], R26 ;  /* 0x0000381a0300a5a7 */ /* 0x000ea400080410ff */
[----:B--2---:R-:W-:Y:S05]  /*6ec0*/  @!P2 BRA `(.L_x_142) ;  /* 0xfffffffc00f0a947 */ /* 0x004fea000383ffff */
[----:B------:R-:W-:Y:S05]  /*6ed0*/  BRA `(.L_x_143) ;  /* 0xffffffd800247947 */ /* 0x000fea000383ffff */
.L_x_94:
[----:B--2---:R2:W3:Y:S02]  /*6ee0*/  SYNCS.PHASECHK.TRANS64.TRYWAIT P0, [R0+URZ+0x50], R3 ;  /* 0x00005003000075a7 */ /* 0x0044e400080011ff */
[----:B---3--:R-:W-:Y:S05]  /*6ef0*/  @!P0 NANOSLEEP.SYNCS 0x989680 ;  /* 0x009896800000895d */ /* 0x008fea0003900000 */
[----:B------:R-:W3:Y:S02]  /*6f00*/  @!P0 SYNCS.PHASECHK.TRANS64 P0, [R0+URZ+0x50], R3 ;  /* 0x00005003000085a7 */ /* 0x000ee400080010ff */
[----:B---3--:R-:W-:Y:S05]  /*6f10*/  @!P0 BRA `(.L_x_94) ;  /* 0xfffffffc00f08947 */ /* 0x008fea000383ffff */
[----:B------:R-:W-:Y:S05]  /*6f20*/  BRA `(.L_x_144) ;  /* 0xffffffdc00847947 */ /* 0x000fea000383ffff */
.L_x_105:
[----:B-1----:R-:W-:Y:S04]  /*6f30*/  MOV R0, UR43 ;  /* 0x0000002b00007c02 */ /* 0x002fe80008000f00 */
[----:B------:R1:W2:Y:S03]  /*6f40*/  SYNCS.PHASECHK.TRANS64.TRYWAIT P1, [R0+URZ+0x30], R3 ;  /* 0x00003003000075a7 */ /* 0x0002a600080211ff */
[----:B--2---:R-:W-:Y:S05]  /*6f50*/  @!P1 NANOSLEEP.SYNCS 0x989680 ;  /* 0x009896800000995d */ /* 0x004fea0003900000 */
[----:B------:R-:W2:Y:S02]  /*6f60*/  @!P1 SYNCS.PHASECHK.TRANS64 P1, [R0+URZ+0x30], R3 ;  /* 0x00003003000095a7 */ /* 0x000ea400080210ff */
[----:B--2---:R-:W-:Y:S05]  /*6f70*/  @!P1 BRA `(.L_x_105) ;  /* 0xfffffffc00ec9947 */ /* 0x004fea000383ffff */
[----:B------:R-:W-:Y:S05]  /*6f80*/  BRA `(.L_x_104) ;  /* 0xffffffe800647947 */ /* 0x000fea000383ffff */
.L_x_107:
[----:B------:R1:W1:Y:S02]  /*6f90*/  SYNCS.PHASECHK.TRANS64.TRYWAIT P1, [R113+URZ+0x70], R2 ;  /* 0x00007002710075a7 */ /* 0x00026400080211ff */
[----:B-1----:R-:W-:Y:S05]  /*6fa0*/  @!P1 NANOSLEEP.SYNCS 0x989680 ;  /* 0x009896800000995d */ /* 0x002fea0003900000 */
[----:B------:R-:W1:Y:S02]  /*6fb0*/  @!P1 SYNCS.PHASECHK.TRANS64 P1, [R113+URZ+0x70], R2 ;  /* 0x00007002710095a7 */ /* 0x000e6400080210ff */
[----:B-1----:R-:W-:Y:S05]  /*6fc0*/  @!P1 BRA `(.L_x_107) ;  /* 0xfffffffc00f09947 */ /* 0x002fea000383ffff */
[----:B------:R-:W-:Y:S05]  /*6fd0*/  BRA `(.L_x_106) ;  /* 0xffffffe800a07947 */ /* 0x000fea000383ffff */
        .weak           $__internal_0_$__cuda_sm10x_tcgen05_guardrail_trap_col_being_dealloced_not_returned_by_alloc
        .type           $__internal_0_$__cuda_sm10x_tcgen05_guardrail_trap_col_being_dealloced_not_returned_by_alloc,@function
        .size           $__internal_0_$__cuda_sm10x_tcgen05_guardrail_trap_col_being_dealloced_not_returned_by_alloc,($__internal_1_$__cuda_sm10x_tcgen05_guardrail_trap_phase_invalid_during_alloc - $__internal_0_$__cuda_sm10x_tcgen05_guardrail_trap_col_being_dealloced_not_returned_by_alloc)
$__internal_0_$__cuda_sm10x_tcgen05_guardrail_trap_col_being_dealloced_not_returned_by_alloc:
[----:B------:R-:W-:Y:S05]  /*6fe0*/  BPT.TRAP 0x1 ;  /* 0x000000040000795c */ /* 0x000fea0000300000 */
[----:B------:R-:W-:-:S04]  /*6ff0*/  HFMA2 R3, -RZ, RZ, 0, 0 ;  /* 0x00000000ff037431 */ /* 0x000fc800000001ff */
[----:B------:R-:W-:Y:S05]  /*7000*/  RET.REL.NODEC R2 `(_ZN7cutlass13device_kernelINS_4gemm6kernel13GemmUniversalIN4cute5tupleIJiiiiEEENS1_10collective13CollectiveMmaINS1_35MainloopSm100TmaUmmaWarpSpecializedILi3ELi2ELi4ENS5_IJNS4_1CILi2EEENSA_ILi1EEESC_EEEEENS5_IJNSA_ILi128EEENSA_ILi64EEENSA_ILi32EEEEEENS_12float_e5m2_tENS5_IJlSC_lEEESJ_SK_NS4_8TiledMMAINS4_8MMA_AtomIJNS4_10MMA_TraitsINS4_25SM100_MMA_F8F6F4_2x1SM_SSEJSJ_SJ_fSF_SG_NS4_17integral_constantINS4_4UMMA5MajorELSR_0EEESS_NSP_INSQ_7ScaleInELST_0EEESU_EEEEEENS4_6LayoutINS5_IJSC_SC_SC_EEENS5_IJNSA_ILi0EEESZ_SZ_EEEEENS5_IJNS4_10UnderscoreES12_S12_EEEEENS4_18SM100_TMA_2SM_LOADENS4_14ComposedLayoutINS4_7SwizzleILi1ELi4ELi3EEENS4_18smem_ptr_flag_bitsILi8EEENSX_INS5_IJNSA_ILi8EEESH_EEENS5_IJSH_SC_EEEEEEEvNS4_8identityES15_S1F_vS1G_EENS_8epilogue10collective18CollectiveEpilogueINS1I_23Sm100TmaWarpSpecializedILi1ELi1ELi32ELb0ELb0EEEJNS5_IJSG_SG_SH_EEENS5_IJNSX_ISG_SC_EES1O_EEESJ_SK_SJ_SK_NS1I_6fusion15FusionCallbacksIS1M_NS1Q_17LinearCombinationISJ_fSJ_fLNS_15FloatRoundStyleE2EEES1N_S1P_JEEENS4_5SM1004TMEM4LOAD26SM100_TMEM_LOAD_32dp32b32xENS4_13SM90_TMA_LOADENS16_INS17_ILi2ELi4ELi3EEES1A_NSX_INS5_IJS1B_SG_EEENS5_IJSG_SC_EEEEEEENS4_39AutoVectorizingCopyWithAssumedAlignmentILi128EEENS4_14SM90_TMA_STOREES25_S27_S27_EEEvvEEEEvNT_6ParamsE) ;  /* 0xffffff8c02fc7950 */ /* 0x000fea0003c3ffff */
        .weak           $__internal_1_$__cuda_sm10x_tcgen05_guardrail_trap_phase_invalid_during_alloc
        .type           $__internal_1_$__cuda_sm10x_tcgen05_guardrail_trap_phase_invalid_during_alloc,@function
        .size           $__internal_1_$__cuda_sm10x_tcgen05_guardrail_trap_phase_invalid_during_alloc,($__internal_2_$__cuda_sm10x_tcgen05_guardrail_trap_unallocated_columns_being_dealloced - $__internal_1_$__cuda_sm10x_tcgen05_guardrail_trap_phase_invalid_during_alloc)
$__internal_1_$__cuda_sm10x_tcgen05_guardrail_trap_phase_invalid_during_alloc:
[----:B------:R-:W-:Y:S05]  /*7010*/  BPT.TRAP 0x1 ;  /* 0x000000040000795c */ /* 0x000fea0000300000 */
[----:B------:R-:W-:-:S04]  /*7020*/  MOV R3, 0x0 ;  /* 0x0000000000037802 */ /* 0x000fc80000000f00 */
[----:B------:R-:W-:Y:S05]  /*7030*/  RET.REL.NODEC R2 `(_ZN7cutlass13device_kernelINS_4gemm6kernel13GemmUniversalIN4cute5tupleIJiiiiEEENS1_10collective13CollectiveMmaINS1_35MainloopSm100TmaUmmaWarpSpecializedILi3ELi2ELi4ENS5_IJNS4_1CILi2EEENSA_ILi1EEESC_EEEEENS5_IJNSA_ILi128EEENSA_ILi64EEENSA_ILi32EEEEEENS_12float_e5m2_tENS5_IJlSC_lEEESJ_SK_NS4_8TiledMMAINS4_8MMA_AtomIJNS4_10MMA_TraitsINS4_25SM100_MMA_F8F6F4_2x1SM_SSEJSJ_SJ_fSF_SG_NS4_17integral_constantINS4_4UMMA5MajorELSR_0EEESS_NSP_INSQ_7ScaleInELST_0EEESU_EEEEEENS4_6LayoutINS5_IJSC_SC_SC_EEENS5_IJNSA_ILi0EEESZ_SZ_EEEEENS5_IJNS4_10UnderscoreES12_S12_EEEEENS4_18SM100_TMA_2SM_LOADENS4_14ComposedLayoutINS4_7SwizzleILi1ELi4ELi3EEENS4_18smem_ptr_flag_bitsILi8EEENSX_INS5_IJNSA_ILi8EEESH_EEENS5_IJSH_SC_EEEEEEEvNS4_8identityES15_S1F_vS1G_EENS_8epilogue10collective18CollectiveEpilogueINS1I_23Sm100TmaWarpSpecializedILi1ELi1ELi32ELb0ELb0EEEJNS5_IJSG_SG_SH_EEENS5_IJNSX_ISG_SC_EES1O_EEESJ_SK_SJ_SK_NS1I_6fusion15FusionCallbacksIS1M_NS1Q_17LinearCombinationISJ_fSJ_fLNS_15FloatRoundStyleE2EEES1N_S1P_JEEENS4_5SM1004TMEM4LOAD26SM100_TMEM_LOAD_32dp32b32xENS4_13SM90_TMA_LOADENS16_INS17_ILi2ELi4ELi3EEES1A_NSX_INS5_IJS1B_SG_EEENS5_IJSG_SC_EEEEEEENS4_39AutoVectorizingCopyWithAssumedAlignmentILi128EEENS4_14SM90_TMA_STOREES25_S27_S27_EEEvvEEEEvNT_6ParamsE) ;  /* 0xffffff8c02f07950 */ /* 0x000fea0003c3ffff */
        .weak           $__internal_2_$__cuda_sm10x_tcgen05_guardrail_trap_unallocated_columns_being_dealloced
        .type           $__internal_2_$__cuda_sm10x_tcgen05_guardrail_trap_unallocated_columns_being_dealloced,@function
        .size           $__internal_2_$__cuda_sm10x_tcgen05_guardrail_trap_unallocated_columns_being_dealloced,(.L_x_146 - $__internal_2_$__cuda_sm10x_tcgen05_guardrail_trap_unallocated_columns_being_dealloced)
$__internal_2_$__cuda_sm10x_tcgen05_guardrail_trap_unallocated_columns_being_dealloced:
[----:B------:R-:W-:Y:S05]  /*7040*/  BPT.TRAP 0x1 ;  /* 0x000000040000795c */ /* 0x000fea0000300000 */
[----:B------:R-:W-:-:S04]  /*7050*/  HFMA2 R3, -RZ, RZ, 0, 0 ;  /* 0x00000000ff037431 */ /* 0x000fc800000001ff */
[----:B------:R-:W-:Y:S05]  /*7060*/  RET.REL.NODEC R2 `(_ZN7cutlass13device_kernelINS_4gemm6kernel13GemmUniversalIN4cute5tupleIJiiiiEEENS1_10collective13CollectiveMmaINS1_35MainloopSm100TmaUmmaWarpSpecializedILi3ELi2ELi4ENS5_IJNS4_1CILi2EEENSA_ILi1EEESC_EEEEENS5_IJNSA_ILi128EEENSA_ILi64EEENSA_ILi32EEEEEENS_12float_e5m2_tENS5_IJlSC_lEEESJ_SK_NS4_8TiledMMAINS4_8MMA_AtomIJNS4_10MMA_TraitsINS4_25SM100_MMA_F8F6F4_2x1SM_SSEJSJ_SJ_fSF_SG_NS4_17integral_constantINS4_4UMMA5MajorELSR_0EEESS_NSP_INSQ_7ScaleInELST_0EEESU_EEEEEENS4_6LayoutINS5_IJSC_SC_SC_EEENS5_IJNSA_ILi0EEESZ_SZ_EEEEENS5_IJNS4_10UnderscoreES12_S12_EEEEENS4_18SM100_TMA_2SM_LOADENS4_14ComposedLayoutINS4_7SwizzleILi1ELi4ELi3EEENS4_18smem_ptr_flag_bitsILi8EEENSX_INS5_IJNSA_ILi8EEESH_EEENS5_IJSH_SC_EEEEEEEvNS4_8identityES15_S1F_vS1G_EENS_8epilogue10collective18CollectiveEpilogueINS1I_23Sm100TmaWarpSpecializedILi1ELi1ELi32ELb0ELb0EEEJNS5_IJSG_SG_SH_EEENS5_IJNSX_ISG_SC_EES1O_EEESJ_SK_SJ_SK_NS1I_6fusion15FusionCallbacksIS1M_NS1Q_17LinearCombinationISJ_fSJ_fLNS_15FloatRoundStyleE2EEES1N_S1P_JEEENS4_5SM1004TMEM4LOAD26SM100_TMEM_LOAD_32dp32b32xENS4_13SM90_TMA_LOADENS16_INS17_ILi2ELi4ELi3EEES1A_NSX_INS5_IJS1B_SG_EEENS5_IJSG_SC_EEEEEEENS4_39AutoVectorizingCopyWithAssumedAlignmentILi128EEENS4_14SM90_TMA_STOREES25_S27_S27_EEEvvEEEEvNT_6ParamsE) ;  /* 0xffffff8c02e47950 */ /* 0x000fea0003c3ffff */
.L_x_145:
[----:B------:R-:W-:-:S00]  /*7070*/  BRA `(.L_x_145) ;  /* 0xfffffffc00fc7947 */ /* 0x000fc0000383ffff */
[----:B------:R-:W-:-:S00]  /*7080*/  NOP ;  /* 0x0000000000007918 */ /* 0x000fc00000000000 */
[----:B------:R-:W-:-:S00]  /*7090*/  NOP ;  /* 0x0000000000007918 */ /* 0x000fc00000000000 */
[----:B------:R-:W-:-:S00]  /*70a0*/  NOP ;  /* 0x0000000000007918 */ /* 0x000fc00000000000 */
[----:B------:R-:W-:-:S00]  /*70b0*/  NOP ;  /* 0x0000000000007918 */ /* 0x000fc00000000000 */
[----:B------:R-:W-:-:S00]  /*70c0*/  NOP ;  /* 0x0000000000007918 */ /* 0x000fc00000000000 */
[----:B------:R-:W-:-:S00]  /*70d0*/  NOP ;  /* 0x0000000000007918 */ /* 0x000fc00000000000 */
[----:B------:R-:W-:-:S00]  /*70e0*/  NOP ;  /* 0x0000000000007918 */ /* 0x000fc00000000000 */
[----:B------:R-:W-:-:S00]  /*70f0*/  NOP ;  /* 0x0000000000007918 */ /* 0x000fc00000000000 */
.L_x_146:


//--------------------- .nv.global.init           --------------------------
	.section	.nv.global.init,"aw",@progbits
.nv.global.init:
	.type		$str$27,@object
	.size		$str$27,($str$28 - $str$27)
$str$27:
        /*0000*/ 	.byte	0x28, 0x61, 0x64, 0x64, 0x72, 0x65, 0x73, 0x73, 0x20, 0x26, 0x20, 0x6d, 0x61, 0x73, 0x6b, 0x29
        /*0010*/ 	.byte	0x20, 0x3d, 0x3d, 0x20, 0x30, 0x00
	.type		$str$28,@object
	.size		$str$28,($str$26 - $str$28)
$str$28:
        /*0016*/ 	.byte	0x2f, 0x74, 0x6d, 0x70, 0x2f, 0x63, 0x75, 0x74, 0x6c, 0x61, 0x73, 0x73, 0x5f, 0x73, 0x77, 0x65
        /*0026*/ 	.byte	0x65, 0x70, 0x5f, 0x73, 0x72, 0x63, 0x2f, 0x69, 0x6e, 0x63, 0x6c, 0x75, 0x64, 0x65, 0x2f, 0x63
        /*0036*/ 	.byte	0x75, 0x74, 0x65, 0x2f, 0x70, 0x6f, 0x69, 0x6e, 0x74, 0x65, 0x72, 0x5f, 0x66, 0x6c, 0x61, 0x67
        /*0046*/ 	.byte	0x67, 0x65, 0x64, 0x2e, 0x68, 0x70, 0x70, 0x00
	.type		$str$26,@object
	.size		$str$26,($str$25 - $str$26)
$str$26:
        /*004e*/ 	.byte	0x2f, 0x74, 0x6d, 0x70, 0x2f, 0x63, 0x75, 0x74, 0x6c, 0x61, 0x73, 0x73, 0x5f, 0x73, 0x77, 0x65
        /*005e*/ 	.byte	0x65, 0x70, 0x5f, 0x73, 0x72, 0x63, 0x2f, 0x69, 0x6e, 0x63, 0x6c, 0x75, 0x64, 0x65, 0x2f, 0x63
        /*006e*/ 	.byte	0x75, 0x74, 0x65, 0x2f, 0x61, 0x74, 0x6f, 0x6d, 0x2f, 0x63, 0x6f, 0x70, 0x79, 0x5f, 0x74, 0x72
        /*007e*/ 	.byte	0x61, 0x69, 0x74, 0x73, 0x5f, 0x73, 0x6d, 0x31, 0x30, 0x30, 0x2e, 0x68, 0x70, 0x70, 0x00
	.type		$str$25,@object
	.size		$str$25,(__unnamed_1 - $str$25)
$str$25:
        /*008d*/ 	.byte	0x28, 0x28, 0x75, 0x69, 0x6e, 0x74, 0x33, 0x32, 0x5f, 0x74, 0x28, 0x74, 0x68, 0x72, 0x65, 0x61
        /*009d*/ 	.byte	0x64, 0x49, 0x64, 0x78, 0x2e, 0x78, 0x29, 0x20, 0x2f, 0x20, 0x33, 0x32, 0x29, 0x20, 0x25, 0x20
        /*00ad*/ 	.byte	0x34, 0x29, 0x20, 0x3d, 0x3d, 0x20, 0x28, 0x28, 0x28, 0x74, 0x6d, 0x65, 0x6d, 0x5f, 0x61, 0x64
        /*00bd*/ 	.byte	0x64, 0x72, 0x20, 0x3e, 0x3e, 0x20, 0x31, 0x36, 0x29, 0x20, 0x2f, 0x20, 0x33, 0x32, 0x29, 0x20
        /*00cd*/ 	.byte	0x25, 0x20, 0x34, 0x29, 0x00
	.type		__unnamed_1,@object
	.size		__unnamed_1,(__unnamed_2 - __unnamed_1)
__unnamed_1:
        /*00d2*/ 	.byte	0x61, 0x75, 0x74, 0x6f, 0x20, 0x63, 0x75, 0x74, 0x65, 0x3a, 0x3a, 0x61, 0x73, 0x5f, 0x70, 0x6f
        /* <DEDUP_REMOVED lines=24> */
        /*0262*/ 	.byte	0x3c, 0x34, 0x30, 0x39, 0x36, 0x3e, 0x3e, 0x3e, 0x3e, 0x5d, 0x00
	.type		__unnamed_2,@object
	.size		__unnamed_2,(.L_2 - __unnamed_2)
__unnamed_2:
        /* <DEDUP_REMOVED lines=40> */
        /*04ed*/ 	.byte	0x74, 0x65, 0x3a, 0x3a, 0x43, 0x3c, 0x30, 0x3e, 0x3e, 0x3e, 0x3e, 0x5d, 0x00
.L_2:


//--------------------- .nv.shared._ZN7cutlass13device_kernelINS_4gemm6kernel13GemmUniversalIN4cute5tupleIJiiiiEEENS1_10collective13CollectiveMmaINS1_35MainloopSm100TmaUmmaWarpSpecializedILi3ELi2ELi4ENS5_IJNS4_1CILi2EEENSA_ILi1EEESC_EEEEENS5_IJNSA_ILi128EEENSA_ILi64EEENSA_ILi32EEEEEENS_12float_e5m2_tENS5_IJlSC_lEEESJ_SK_NS4_8TiledMMAINS4_8MMA_AtomIJNS4_10MMA_TraitsINS4_25SM100_MMA_F8F6F4_2x1SM_SSEJSJ_SJ_fSF_SG_NS4_17integral_constantINS4_4UMMA5MajorELSR_0EEESS_NSP_INSQ_7ScaleInELST_0EEESU_EEEEEENS4_6LayoutINS5_IJSC_SC_SC_EEENS5_IJNSA_ILi0EEESZ_SZ_EEEEENS5_IJNS4_10UnderscoreES12_S12_EEEEENS4_18SM100_TMA_2SM_LOADENS4_14ComposedLayoutINS4_7SwizzleILi1ELi4ELi3EEENS4_18smem_ptr_flag_bitsILi8EEENSX_INS5_IJNSA_ILi8EEESH_EEENS5_IJSH_SC_EEEEEEEvNS4_8identityES15_S1F_vS1G_EENS_8epilogue10collective18CollectiveEpilogueINS1I_23Sm100TmaWarpSpecializedILi1ELi1ELi32ELb0ELb0EEEJNS5_IJSG_SG_SH_EEENS5_IJNSX_ISG_SC_EES1O_EEESJ_SK_SJ_SK_NS1I_6fusion15FusionCallbacksIS1M_NS1Q_17LinearCombinationISJ_fSJ_fLNS_15FloatRoundStyleE2EEES1N_S1P_JEEENS4_5SM1004TMEM4LOAD26SM100_TMEM_LOAD_32dp32b32xENS4_13SM90_TMA_LOADENS16_INS17_ILi2ELi4ELi3EEES1A_NSX_INS5_IJS1B_SG_EEENS5_IJSG_SC_EEEEEEENS4_39AutoVectorizingCopyWithAssumedAlignmentILi128EEENS4_14SM90_TMA_STOREES25_S27_S27_EEEvvEEEEvNT_6ParamsE --------------------------
	.section	.nv.shared._ZN7cutlass13device_kernelINS_4gemm6kernel13GemmUniversalIN4cute5tupleIJiiiiEEENS1_10collective13CollectiveMmaINS1_35MainloopSm100TmaUmmaWarpSpecializedILi3ELi2ELi4ENS5_IJNS4_1CILi2EEENSA_ILi1EEESC_EEEEENS5_IJNSA_ILi128EEENSA_ILi64EEENSA_ILi32EEEEEENS_12float_e5m2_tENS5_IJlSC_lEEESJ_SK_NS4_8TiledMMAINS4_8MMA_AtomIJNS4_10MMA_TraitsINS4_25SM100_MMA_F8F6F4_2x1SM_SSEJSJ_SJ_fSF_SG_NS4_17integral_constantINS4_4UMMA5MajorELSR_0EEESS_NSP_INSQ_7ScaleInELST_0EEESU_EEEEEENS4_6LayoutINS5_IJSC_SC_SC_EEENS5_IJNSA_ILi0EEESZ_SZ_EEEEENS5_IJNS4_10UnderscoreES12_S12_EEEEENS4_18SM100_TMA_2SM_LOADENS4_14ComposedLayoutINS4_7SwizzleILi1ELi4ELi3EEENS4_18smem_ptr_flag_bitsILi8EEENSX_INS5_IJNSA_ILi8EEESH_EEENS5_IJSH_SC_EEEEEEEvNS4_8identityES15_S1F_vS1G_EENS_8epilogue10collective18CollectiveEpilogueINS1I_23Sm100TmaWarpSpecializedILi1ELi1ELi32ELb0ELb0EEEJNS5_IJSG_SG_SH_EEENS5_IJNSX_ISG_SC_EES1O_EEESJ_SK_SJ_SK_NS1I_6fusion15FusionCallbacksIS1M_NS1Q_17LinearCombinationISJ_fSJ_fLNS_15FloatRoundStyleE2EEES1N_S1P_JEEENS4_5SM1004TMEM4LOAD26SM100_TMEM_LOAD_32dp32b32xENS4_13SM90_TMA_LOADENS16_INS17_ILi2ELi4ELi3EEES1A_NSX_INS5_IJS1B_SG_EEENS5_IJSG_SC_EEEEEEENS4_39AutoVectorizingCopyWithAssumedAlignmentILi128EEENS4_14SM90_TMA_STOREES25_S27_S27_EEEvvEEEEvNT_6ParamsE,"aw",@nobits
	.sectionflags	@""
	.align	16
	.zero		1024


//--------------------- .nv.shared.reserved.0     --------------------------
	.section	.nv.shared.reserved.0,"aw",@nobits
	.weak		__nv_reservedSMEM_offset_0_alias
	.size		__nv_reservedSMEM_offset_0_alias, 0, 64
	.other		__nv_reservedSMEM_offset_0_alias,@"STO_CUDA_RESERVED_SHARED STV_DEFAULT"
__nv_reservedSMEM_offset_0_alias:
	.zero		0
.nv.shared.reserved.0:
	.zero		64
	.weak		__nv_reservedSMEM_tcgen05_partition
	.type		__nv_reservedSMEM_tcgen05_partition,@object
	.size		__nv_reservedSMEM_tcgen05_partition,(.L_0 - __nv_reservedSMEM_tcgen05_partition)
__nv_reservedSMEM_tcgen05_partition:
	.zero		32
.L_0:


//--------------------- .nv.global                --------------------------
	.section	.nv.global,"aw",@nobits
.nv.global:
	.type		_ZN39_INTERNAL_11635191_4_k_cu_287c185c_98504cute1_E,@object
	.size		_ZN39_INTERNAL_11635191_4_k_cu_287c185c_98504cute1_E,(_ZN39_INTERNAL_11635191_4_k_cu_287c185c_98504cuda3std3__45__cpo6cbeginE - _ZN39_INTERNAL_11635191_4_k_cu_287c185c_98504cute1_E)
_ZN39_INTERNAL_11635191_4_k_cu_287c185c_98504cute1_E:
	.zero		1
	.type		_ZN39_INTERNAL_11635191_4_k_cu_287c185c_98504cuda3std3__45__cpo6cbeginE,@object
	.size		_ZN39_INTERNAL_11635191_4_k_cu_287c185c_98504cuda3std3__45__cpo6cbeginE,(_ZN39_INTERNAL_11635191_4_k_cu_287c185c_98504cuda3std3__48in_placeE - _ZN39_INTERNAL_11635191_4_k_cu_287c185c_98504cuda3std3__45__cpo6cbeginE)
_ZN39_INTERNAL_11635191_4_k_cu_287c185c_98504cuda3std3__45__cpo6cbeginE:
	.zero		1
	.type		_ZN39_INTERNAL_11635191_4_k_cu_287c185c_98504cuda3std3__48in_placeE,@object
	.size		_ZN39_INTERNAL_11635191_4_k_cu_287c185c_98504cuda3std3__48in_placeE,(_ZN39_INTERNAL_11635191_4_k_cu_287c185c_98504cuda3std6ranges3__45__cpo9iter_moveE - _ZN39_INTERNAL_11635191_4_k_cu_287c185c_98504cuda3std3__48in_placeE)
_ZN39_INTERNAL_11635191_4_k_cu_287c185c_98504cuda3std3__48in_placeE:
	.zero		1
	.type		_ZN39_INTERNAL_11635191_4_k_cu_287c185c_98504cuda3std6ranges3__45__cpo9iter_moveE,@object
	.size		_ZN39_INTERNAL_11635191_4_k_cu_287c185c_98504cuda3std6ranges3__45__cpo9iter_moveE,(_ZN39_INTERNAL_11635191_4_k_cu_287c185c_98504cuda3std3__45__cpo5beginE - _ZN39_INTERNAL_11635191_4_k_cu_287c185c_98504cuda3std6ranges3__45__cpo9iter_moveE)
_ZN39_INTERNAL_11635191_4_k_cu_287c185c_98504cuda3std6ranges3__45__cpo9iter_moveE:
	.zero		1
	.type		_ZN39_INTERNAL_11635191_4_k_cu_287c185c_98504cuda3std3__45__cpo5beginE,@object
	.size		_ZN39_INTERNAL_11635191_4_k_cu_287c185c_98504cuda3std3__45__cpo5beginE,(_ZN39_INTERNAL_11635191_4_k_cu_287c185c_98504cuda3std3__441_GLOBAL__N__11635191_4_k_cu_287c185c_98506ignoreE - _ZN39_INTERNAL_11635191_4_k_cu_287c185c_98504cuda3std3__45__cpo5beginE)
_ZN39_INTERNAL_11635191_4_k_cu_287c185c_98504cuda3std3__45__cpo5beginE:
	.zero		1
	.type		_ZN39_INTERNAL_11635191_4_k_cu_287c185c_98504cuda3std3__441_GLOBAL__N__11635191_4_k_cu_287c185c_98506ignoreE,@object
	.size		_ZN39_INTERNAL_11635191_4_k_cu_287c185c_98504cuda3std3__441_GLOBAL__N__11635191_4_k_cu_287c185c_98506ignoreE,(_ZN39_INTERNAL_11635191_4_k_cu_287c185c_98504cute7productE - _ZN39_INTERNAL_11635191_4_k_cu_287c185c_98504cuda3std3__441_GLOBAL__N__11635191_4_k_cu_287c185c_98506ignoreE)
_ZN39_INTERNAL_11635191_4_k_cu_287c185c_98504cuda3std3__441_GLOBAL__N__11635191_4_k_cu_287c185c_98506ignoreE:
	.zero		1
	.type		_ZN39_INTERNAL_11635191_4_k_cu_287c185c_98504cute7productE,@object
	.size		_ZN39_INTERNAL_11635191_4_k_cu_287c185c_98504cute7productE,(_ZN39_INTERNAL_11635191_4_k_cu_287c185c_98504cuda3std3__45__cpo3endE - _ZN39_INTERNAL_11635191_4_k_cu_287c185c_98504cute7productE)
_ZN39_INTERNAL_11635191_4_k_cu_287c185c_98504cute7productE:
	.zero		1
	.type		_ZN39_INTERNAL_11635191_4_k_cu_287c185c_98504cuda3std3__45__cpo3endE,@object
	.size		_ZN39_INTERNAL_11635191_4_k_cu_287c185c_98504cuda3std3__45__cpo3endE,(_ZN39_INTERNAL_11635191_4_k_cu_287c185c_98504cuda3std3__419piecewise_constructE - _ZN39_INTERNAL_11635191_4_k_cu_287c185c_98504cuda3std3__45__cpo3endE)
_ZN39_INTERNAL_11635191_4_k_cu_287c185c_98504cuda3std3__45__cpo3endE:
	.zero		1
	.type		_ZN39_INTERNAL_11635191_4_k_cu_287c185c_98504cuda3std3__419piecewise_constructE,@object
	.size		_ZN39_INTERNAL_11635191_4_k_cu_287c185c_98504cuda3std3__419piecewise_constructE,(_ZN39_INTERNAL_11635191_4_k_cu_287c185c_98504cuda3std3__45__cpo4cendE - _ZN39_INTERNAL_11635191_4_k_cu_287c185c_98504cuda3std3__419piecewise_constructE)
_ZN39_INTERNAL_11635191_4_k_cu_287c185c_98504cuda3std3__419piecewise_constructE:
	.zero		1
	.type		_ZN39_INTERNAL_11635191_4_k_cu_287c185c_98504cuda3std3__45__cpo4cendE,@object
	.size		_ZN39_INTERNAL_11635191_4_k_cu_287c185c_98504cuda3std3__45__cpo4cendE,(_ZN39_INTERNAL_11635191_4_k_cu_287c185c_98504cuda3std6ranges3__45__cpo4swapE - _ZN39_INTERNAL_11635191_4_k_cu_287c185c_98504cuda3std3__45__cpo4cendE)
_ZN39_INTERNAL_11635191_4_k_cu_287c185c_98504cuda3std3__45__cpo4cendE:
	.zero		1
	.type		_ZN39_INTERNAL_11635191_4_k_cu_287c185c_98504cuda3std6ranges3__45__cpo4swapE,@object
	.size		_ZN39_INTERNAL_11635191_4_k_cu_287c185c_98504cuda3std6ranges3__45__cpo4swapE,(.L_10 - _ZN39_INTERNAL_11635191_4_k_cu_287c185c_98504cuda3std6ranges3__45__cpo4swapE)
_ZN39_INTERNAL_11635191_4_k_cu_287c185c_98504cuda3std6ranges3__45__cpo4swapE:
	.zero		1
.L_10:


//--------------------- .nv.constant0._ZN7cutlass13device_kernelINS_4gemm6kernel13GemmUniversalIN4cute5tupleIJiiiiEEENS1_10collective13CollectiveMmaINS1_35MainloopSm100TmaUmmaWarpSpecializedILi3ELi2ELi4ENS5_IJNS4_1CILi2EEENSA_ILi1EEESC_EEEEENS5_IJNSA_ILi128EEENSA_ILi64EEENSA_ILi32EEEEEENS_12float_e5m2_tENS5_IJlSC_lEEESJ_SK_NS4_8TiledMMAINS4_8MMA_AtomIJNS4_10MMA_TraitsINS4_25SM100_MMA_F8F6F4_2x1SM_SSEJSJ_SJ_fSF_SG_NS4_17integral_constantINS4_4UMMA5MajorELSR_0EEESS_NSP_INSQ_7ScaleInELST_0EEESU_EEEEEENS4_6LayoutINS5_IJSC_SC_SC_EEENS5_IJNSA_ILi0EEESZ_SZ_EEEEENS5_IJNS4_10UnderscoreES12_S12_EEEEENS4_18SM100_TMA_2SM_LOADENS4_14ComposedLayoutINS4_7SwizzleILi1ELi4ELi3EEENS4_18smem_ptr_flag_bitsILi8EEENSX_INS5_IJNSA_ILi8EEESH_EEENS5_IJSH_SC_EEEEEEEvNS4_8identityES15_S1F_vS1G_EENS_8epilogue10collective18CollectiveEpilogueINS1I_23Sm100TmaWarpSpecializedILi1ELi1ELi32ELb0ELb0EEEJNS5_IJSG_SG_SH_EEENS5_IJNSX_ISG_SC_EES1O_EEESJ_SK_SJ_SK_NS1I_6fusion15FusionCallbacksIS1M_NS1Q_17LinearCombinationISJ_fSJ_fLNS_15FloatRoundStyleE2EEES1N_S1P_JEEENS4_5SM1004TMEM4LOAD26SM100_TMEM_LOAD_32dp32b32xENS4_13SM90_TMA_LOADENS16_INS17_ILi2ELi4ELi3EEES1A_NSX_INS5_IJS1B_SG_EEENS5_IJSG_SC_EEEEEEENS4_39AutoVectorizingCopyWithAssumedAlignmentILi128EEENS4_14SM90_TMA_STOREES25_S27_S27_EEEvvEEEEvNT_6ParamsE --------------------------
	.section	.nv.constant0._ZN7cutlass13device_kernelINS_4gemm6kernel13GemmUniversalIN4cute5tupleIJiiiiEEENS1_10collective13CollectiveMmaINS1_35MainloopSm100TmaUmmaWarpSpecializedILi3ELi2ELi4ENS5_IJNS4_1CILi2EEENSA_ILi1EEESC_EEEEENS5_IJNSA_ILi128EEENSA_ILi64EEENSA_ILi32EEEEEENS_12float_e5m2_tENS5_IJlSC_lEEESJ_SK_NS4_8TiledMMAINS4_8MMA_AtomIJNS4_10MMA_TraitsINS4_25SM100_MMA_F8F6F4_2x1SM_SSEJSJ_SJ_fSF_SG_NS4_17integral_constantINS4_4UMMA5MajorELSR_0EEESS_NSP_INSQ_7ScaleInELST_0EEESU_EEEEEENS4_6LayoutINS5_IJSC_SC_SC_EEENS5_IJNSA_ILi0EEESZ_SZ_EEEEENS5_IJNS4_10UnderscoreES12_S12_EEEEENS4_18SM100_TMA_2SM_LOADENS4_14ComposedLayoutINS4_7SwizzleILi1ELi4ELi3EEENS4_18smem_ptr_flag_bitsILi8EEENSX_INS5_IJNSA_ILi8EEESH_EEENS5_IJSH_SC_EEEEEEEvNS4_8identityES15_S1F_vS1G_EENS_8epilogue10collective18CollectiveEpilogueINS1I_23Sm100TmaWarpSpecializedILi1ELi1ELi32ELb0ELb0EEEJNS5_IJSG_SG_SH_EEENS5_IJNSX_ISG_SC_EES1O_EEESJ_SK_SJ_SK_NS1I_6fusion15FusionCallbacksIS1M_NS1Q_17LinearCombinationISJ_fSJ_fLNS_15FloatRoundStyleE2EEES1N_S1P_JEEENS4_5SM1004TMEM4LOAD26SM100_TMEM_LOAD_32dp32b32xENS4_13SM90_TMA_LOADENS16_INS17_ILi2ELi4ELi3EEES1A_NSX_INS5_IJS1B_SG_EEENS5_IJSG_SC_EEEEEEENS4_39AutoVectorizingCopyWithAssumedAlignmentILi128EEENS4_14SM90_TMA_STOREES25_S27_S27_EEEvvEEEEvNT_6ParamsE,"a",@progbits
	.sectionflags	@""
	.align	4
.nv.constant0._ZN7cutlass13device_kernelINS_4gemm6kernel13GemmUniversalIN4cute5tupleIJiiiiEEENS1_10collective13CollectiveMmaINS1_35MainloopSm100TmaUmmaWarpSpecializedILi3ELi2ELi4ENS5_IJNS4_1CILi2EEENSA_ILi1EEESC_EEEEENS5_IJNSA_ILi128EEENSA_ILi64EEENSA_ILi32EEEEEENS_12float_e5m2_tENS5_IJlSC_lEEESJ_SK_NS4_8TiledMMAINS4_8MMA_AtomIJNS4_10MMA_TraitsINS4_25SM100_MMA_F8F6F4_2x1SM_SSEJSJ_SJ_fSF_SG_NS4_17integral_constantINS4_4UMMA5MajorELSR_0EEESS_NSP_INSQ_7ScaleInELST_0EEESU_EEEEEENS4_6LayoutINS5_IJSC_SC_SC_EEENS5_IJNSA_ILi0EEESZ_SZ_EEEEENS5_IJNS4_10UnderscoreES12_S12_EEEEENS4_18SM100_TMA_2SM_LOADENS4_14ComposedLayoutINS4_7SwizzleILi1ELi4ELi3EEENS4_18smem_ptr_flag_bitsILi8EEENSX_INS5_IJNSA_ILi8EEESH_EEENS5_IJSH_SC_EEEEEEEvNS4_8identityES15_S1F_vS1G_EENS_8epilogue10collective18CollectiveEpilogueINS1I_23Sm100TmaWarpSpecializedILi1ELi1ELi32ELb0ELb0EEEJNS5_IJSG_SG_SH_EEENS5_IJNSX_ISG_SC_EES1O_EEESJ_SK_SJ_SK_NS1I_6fusion15FusionCallbacksIS1M_NS1Q_17LinearCombinationISJ_fSJ_fLNS_15FloatRoundStyleE2EEES1N_S1P_JEEENS4_5SM1004TMEM4LOAD26SM100_TMEM_LOAD_32dp32b32xENS4_13SM90_TMA_LOADENS16_INS17_ILi2ELi4ELi3EEES1A_NSX_INS5_IJS1B_SG_EEENS5_IJSG_SC_EEEEEEENS4_39AutoVectorizingCopyWithAssumedAlignmentILi128EEENS4_14SM90_TMA_STOREES25_S27_S27_EEEvvEEEEvNT_6ParamsE:
	.zero		2944


//--------------------- SYMBOLS --------------------------

	.type		.nv.reservedSmem.offset0,@object
	.size		.nv.reservedSmem.offset0,0x4
	.type		.nv.reservedSmem.cap,@object
	.size		.nv.reservedSmem.cap,0x4
	.type		__assertfail,@function
